	.target	sm_90a

	.elftype	@"ET_EXEC"


//--------------------- .note.nv.tkinfo           --------------------------
	.section	.note.nv.tkinfo,"",@"SHT_NOTE"
	.sectionflags	@"SHF_NOTE_NV_TKINFO"
	.tkinfo
        /*0018*/ 	.word	0x00000002
        /*0030*/ 	.string	""
        /*0030*/ 	.string	"ptxas"
        /*0030*/ 	.string	"Cuda compilation tools, release 13.0, V13.0.88"
        /*0030*/ 	.string	"Build cuda_13.0.r13.0/compiler.36424714_0"
        /*0030*/ 	.string	"-arch sm_90a -m 64 "



//--------------------- .note.nv.cuinfo           --------------------------
	.section	.note.nv.cuinfo,"",@"SHT_NOTE"
	.sectionflags	@"SHF_NOTE_NV_CUINFO"
        /*0018*/ 	.short	0x0002
        /*001a*/ 	.short	0x005a
        /*001c*/ 	.short	0x0082
	.zero		2


//--------------------- .nv.info                  --------------------------
	.section	.nv.info,"",@"SHT_CUDA_INFO"
	.align	4


	//----- nvinfo : EIATTR_REGCOUNT
	.align		4
        /*0000*/ 	.byte	0x04, 0x2f
        /*0002*/ 	.short	(.L_15 - .L_14)
	.align		4
.L_14:
        /*0004*/ 	.word	index@(_ZN7cutlass13device_kernelINS_4gemm6kernel13GemmUniversalIN4cute5tupleIJiiiiEEENS1_10collective13CollectiveMmaINS1_34MainloopSm90TmaGmmaWarpSpecializedILi14ENS5_IJNS4_1CILi1EEESB_SB_EEENS1_32KernelTmaWarpSpecializedPingpongEEENS5_IJNSA_ILi64EEESF_SF_EEENS_10bfloat16_tENS5_IJlSB_lEEESH_SI_NS4_8TiledMMAINS4_8MMA_AtomIJNS4_4SM904GMMA27MMA_64x64x16_F32BF16BF16_SSILNSM_5MajorE0ELSO_0ELNSM_7ScaleInE1ELSP_1EEEEEENS4_6LayoutISC_NS5_IJNSA_ILi0EEEST_ST_EEEEENS5_IJNS4_10UnderscoreESW_SW_EEEEENS4_13SM90_TMA_LOADENS4_14ComposedLayoutINS4_7SwizzleILi3ELi4ELi3EEENS4_18smem_ptr_flag_bitsILi16EEENSS_INS5_IJNSA_ILi8EEESF_EEENS5_IJSF_SB_EEEEEEEvNS4_8identityESZ_S19_vS1A_EENS_8epilogue10collective6detail29Sm90TmaWarpSpecializedAdapterINS1D_15DefaultEpilogueISH_SI_SI_NS1C_6thread17LinearCombinationISH_Li1EffLNS1H_9ScaleType4KindE0ELNS_15FloatRoundStyleE2ESH_EENS1_15EpilogueDefaultEEEEEvvEEEEvNT_6ParamsE)
        /*0008*/ 	.word	0x000000a8


	//----- nvinfo : EIATTR_FRAME_SIZE
	.align		4
.L_15:
        /*000c*/ 	.byte	0x04, 0x11
        /*000e*/ 	.short	(.L_17 - .L_16)
	.align		4
.L_16:
        /*0010*/ 	.word	index@(_ZN7cutlass13device_kernelINS_4gemm6kernel13GemmUniversalIN4cute5tupleIJiiiiEEENS1_10collective13CollectiveMmaINS1_34MainloopSm90TmaGmmaWarpSpecializedILi14ENS5_IJNS4_1CILi1EEESB_SB_EEENS1_32KernelTmaWarpSpecializedPingpongEEENS5_IJNSA_ILi64EEESF_SF_EEENS_10bfloat16_tENS5_IJlSB_lEEESH_SI_NS4_8TiledMMAINS4_8MMA_AtomIJNS4_4SM904GMMA27MMA_64x64x16_F32BF16BF16_SSILNSM_5MajorE0ELSO_0ELNSM_7ScaleInE1ELSP_1EEEEEENS4_6LayoutISC_NS5_IJNSA_ILi0EEEST_ST_EEEEENS5_IJNS4_10UnderscoreESW_SW_EEEEENS4_13SM90_TMA_LOADENS4_14ComposedLayoutINS4_7SwizzleILi3ELi4ELi3EEENS4_18smem_ptr_flag_bitsILi16EEENSS_INS5_IJNSA_ILi8EEESF_EEENS5_IJSF_SB_EEEEEEEvNS4_8identityESZ_S19_vS1A_EENS_8epilogue10collective6detail29Sm90TmaWarpSpecializedAdapterINS1D_15DefaultEpilogueISH_SI_SI_NS1C_6thread17LinearCombinationISH_Li1EffLNS1H_9ScaleType4KindE0ELNS_15FloatRoundStyleE2ESH_EENS1_15EpilogueDefaultEEEEEvvEEEEvNT_6ParamsE)
        /*0014*/ 	.word	0x00000008


	//----- nvinfo : EIATTR_MIN_STACK_SIZE
	.align		4
.L_17:
        /*0018*/ 	.byte	0x04, 0x12
        /*001a*/ 	.short	(.L_19 - .L_18)
	.align		4
.L_18:
        /*001c*/ 	.word	index@(_ZN7cutlass13device_kernelINS_4gemm6kernel13GemmUniversalIN4cute5tupleIJiiiiEEENS1_10collective13CollectiveMmaINS1_34MainloopSm90TmaGmmaWarpSpecializedILi14ENS5_IJNS4_1CILi1EEESB_SB_EEENS1_32KernelTmaWarpSpecializedPingpongEEENS5_IJNSA_ILi64EEESF_SF_EEENS_10bfloat16_tENS5_IJlSB_lEEESH_SI_NS4_8TiledMMAINS4_8MMA_AtomIJNS4_4SM904GMMA27MMA_64x64x16_F32BF16BF16_SSILNSM_5MajorE0ELSO_0ELNSM_7ScaleInE1ELSP_1EEEEEENS4_6LayoutISC_NS5_IJNSA_ILi0EEEST_ST_EEEEENS5_IJNS4_10UnderscoreESW_SW_EEEEENS4_13SM90_TMA_LOADENS4_14ComposedLayoutINS4_7SwizzleILi3ELi4ELi3EEENS4_18smem_ptr_flag_bitsILi16EEENSS_INS5_IJNSA_ILi8EEESF_EEENS5_IJSF_SB_EEEEEEEvNS4_8identityESZ_S19_vS1A_EENS_8epilogue10collective6detail29Sm90TmaWarpSpecializedAdapterINS1D_15DefaultEpilogueISH_SI_SI_NS1C_6thread17LinearCombinationISH_Li1EffLNS1H_9ScaleType4KindE0ELNS_15FloatRoundStyleE2ESH_EENS1_15EpilogueDefaultEEEEEvvEEEEvNT_6ParamsE)
        /*0020*/ 	.word	0x00000008
.L_19:


//--------------------- .nv.compat                --------------------------
	.section	.nv.compat,"",@"SHT_CUDA_COMPAT_INFO"
	.align	4
        /*0000*/ 	.byte	0x02, 0x09, 0x01, 0x00, 0x02, 0x02, 0x04, 0x00, 0x02, 0x05, 0x05, 0x00, 0x03, 0x07, 0x01, 0x01
        /*0010*/ 	.byte	0x02, 0x03, 0x01, 0x00, 0x02, 0x06, 0x01, 0x00, 0x04, 0x0b, 0x08, 0x00, 0x00, 0x00, 0x00, 0x00
        /*0020*/ 	.byte	0x00, 0x00, 0x00, 0x00


//--------------------- .nv.info._ZN7cutlass13device_kernelINS_4gemm6kernel13GemmUniversalIN4cute5tupleIJiiiiEEENS1_10collective13CollectiveMmaINS1_34MainloopSm90TmaGmmaWarpSpecializedILi14ENS5_IJNS4_1CILi1EEESB_SB_EEENS1_32KernelTmaWarpSpecializedPingpongEEENS5_IJNSA_ILi64EEESF_SF_EEENS_10bfloat16_tENS5_IJlSB_lEEESH_SI_NS4_8TiledMMAINS4_8MMA_AtomIJNS4_4SM904GMMA27MMA_64x64x16_F32BF16BF16_SSILNSM_5MajorE0ELSO_0ELNSM_7ScaleInE1ELSP_1EEEEEENS4_6LayoutISC_NS5_IJNSA_ILi0EEEST_ST_EEEEENS5_IJNS4_10UnderscoreESW_SW_EEEEENS4_13SM90_TMA_LOADENS4_14ComposedLayoutINS4_7SwizzleILi3ELi4ELi3EEENS4_18smem_ptr_flag_bitsILi16EEENSS_INS5_IJNSA_ILi8EEESF_EEENS5_IJSF_SB_EEEEEEEvNS4_8identityESZ_S19_vS1A_EENS_8epilogue10collective6detail29Sm90TmaWarpSpecializedAdapterINS1D_15DefaultEpilogueISH_SI_SI_NS1C_6thread17LinearCombinationISH_Li1EffLNS1H_9ScaleType4KindE0ELNS_15FloatRoundStyleE2ESH_EENS1_15EpilogueDefaultEEEEEvvEEEEvNT_6ParamsE --------------------------
	.section	.nv.info._ZN7cutlass13device_kernelINS_4gemm6kernel13GemmUniversalIN4cute5tupleIJiiiiEEENS1_10collective13CollectiveMmaINS1_34MainloopSm90TmaGmmaWarpSpecializedILi14ENS5_IJNS4_1CILi1EEESB_SB_EEENS1_32KernelTmaWarpSpecializedPingpongEEENS5_IJNSA_ILi64EEESF_SF_EEENS_10bfloat16_tENS5_IJlSB_lEEESH_SI_NS4_8TiledMMAINS4_8MMA_AtomIJNS4_4SM904GMMA27MMA_64x64x16_F32BF16BF16_SSILNSM_5MajorE0ELSO_0ELNSM_7ScaleInE1ELSP_1EEEEEENS4_6LayoutISC_NS5_IJNSA_ILi0EEEST_ST_EEEEENS5_IJNS4_10UnderscoreESW_SW_EEEEENS4_13SM90_TMA_LOADENS4_14ComposedLayoutINS4_7SwizzleILi3ELi4ELi3EEENS4_18smem_ptr_flag_bitsILi16EEENSS_INS5_IJNSA_ILi8EEESF_EEENS5_IJSF_SB_EEEEEEEvNS4_8identityESZ_S19_vS1A_EENS_8epilogue10collective6detail29Sm90TmaWarpSpecializedAdapterINS1D_15DefaultEpilogueISH_SI_SI_NS1C_6thread17LinearCombinationISH_Li1EffLNS1H_9ScaleType4KindE0ELNS_15FloatRoundStyleE2ESH_EENS1_15EpilogueDefaultEEEEEvvEEEEvNT_6ParamsE,"",@"SHT_CUDA_INFO"
	.sectionflags	@""
	.align	4


	//----- nvinfo : EIATTR_CUDA_API_VERSION
	.align		4
        /*0000*/ 	.byte	0x04, 0x37
        /*0002*/ 	.short	(.L_21 - .L_20)
.L_20:
        /*0004*/ 	.word	0x00000082


	//----- nvinfo : EIATTR_KPARAM_INFO
	.align		4
.L_21:
        /*0008*/ 	.byte	0x04, 0x17
        /*000a*/ 	.short	(.L_23 - .L_22)
.L_22:
        /*000c*/ 	.word	0x00000000
        /*0010*/ 	.short	0x0000
        /*0012*/ 	.short	0x0070
        /*0014*/ 	.byte	0x00, 0xf0, 0x01, 0x10


	//----- nvinfo : EIATTR_SPARSE_MMA_MASK
	.align		4
.L_23:
        /*0018*/ 	.byte	0x03, 0x50
        /*001a*/ 	.short	0x0000


	//----- nvinfo : EIATTR_MAXREG_COUNT
	.align		4
        /*001c*/ 	.byte	0x03, 0x1b
        /*001e*/ 	.short	0x00a8


	//----- nvinfo : EIATTR_NUM_BARRIERS
	.align		4
        /*0020*/ 	.byte	0x02, 0x4c
        /*0022*/ 	.byte	0x01
	.zero		1


	//----- nvinfo : EIATTR_EXTERNS
	.align		4
        /*0024*/ 	.byte	0x04, 0x0f
        /*0026*/ 	.short	(.L_25 - .L_24)


	//   ....[0]....
	.align		4
.L_24:
        /*0028*/ 	.word	index@(__assertfail)


	//----- nvinfo : EIATTR_ANNOTATIONS
	.align		4
.L_25:
        /*002c*/ 	.byte	0x04, 0x55
        /*002e*/ 	.short	(.L_27 - .L_26)


	//   ....[0]....
.L_26:
        /*0030*/ 	.word	0x00000001
        /*0034*/ 	.byte	0x40, 0x0c, 0x00, 0x00, 0x01, 0x00, 0x00, 0x00, 0x90, 0x44, 0x00, 0x00, 0x01, 0x00, 0x00, 0x00
        /*0044*/ 	.byte	0x80, 0x50, 0x00, 0x00


	//----- nvinfo : EIATTR_MERCURY_ISA_VERSION
	.align		4
.L_27:
        /*0048*/ 	.byte	0x03, 0x5f
        /*004a*/ 	.short	0x0101


	//----- nvinfo : EIATTR_INT_WARP_WIDE_INSTR_OFFSETS
	.align		4
        /*004c*/ 	.byte	0x04, 0x31
        /*004e*/ 	.short	(.L_29 - .L_28)


	//   ....[0]....
.L_28:
        /*0050*/ 	.word	0x00000550


	//   ....[1]....
        /*0054*/ 	.word	0x00000570


	//   ....[2]....
        /*0058*/ 	.word	0x000005f0


	//   ....[3]....
        /*005c*/ 	.word	0x00000600


	//   ....[4]....
        /*0060*/ 	.word	0x00000610


	//   ....[5]....
        /*0064*/ 	.word	0x00000630


	//   ....[6]....
        /*0068*/ 	.word	0x000006c0


	//   ....[7]....
        /*006c*/ 	.word	0x000006e0


	//----- nvinfo : EIATTR_COOP_GROUP_MASK_REGIDS
	.align		4
.L_29:
        /*0070*/ 	.byte	0x04, 0x29
        /*0072*/ 	.short	(.L_31 - .L_30)


	//   ....[0]....
.L_30:
        /*0074*/ 	.word	0xffffffff


	//   ....[1]....
        /*0078*/ 	.word	0xffffffff


	//   ....[2]....
        /*007c*/ 	.word	0xffffffff


	//   ....[3]....
        /*0080*/ 	.word	0xffffffff


	//   ....[4]....
        /*0084*/ 	.word	0xffffffff


	//   ....[5]....
        /*0088*/ 	.word	0xffffffff


	//----- nvinfo : EIATTR_COOP_GROUP_INSTR_OFFSETS
	.align		4
.L_31:
        /*008c*/ 	.byte	0x04, 0x28
        /*008e*/ 	.short	(.L_33 - .L_32)


	//   ....[0]....
.L_32:
        /*0090*/ 	.word	0x00000070


	//   ....[1]....
        /*0094*/ 	.word	0x00000080


	//   ....[2]....
        /*0098*/ 	.word	0x00000140


	//   ....[3]....
        /*009c*/ 	.word	0x00000440


	//   ....[4]....
        /*00a0*/ 	.word	0x00000480


	//   ....[5]....
        /*00a4*/ 	.word	0x000004d0


	//----- nvinfo : EIATTR_REG_RECONFIG
	.align		4
.L_33:
        /*00a8*/ 	.byte	0x01, 0x54
	.zero		2


	//----- nvinfo : EIATTR_SYSCALL_OFFSETS
	.align		4
        /*00ac*/ 	.byte	0x04, 0x46
        /*00ae*/ 	.short	(.L_35 - .L_34)


	//   ....[0]....
.L_34:
        /*00b0*/ 	.word	0x00001780


	//----- nvinfo : EIATTR_MBARRIER_INSTR_OFFSETS
	.align		4
.L_35:
        /*00b4*/ 	.byte	0x04, 0x39
        /*00b6*/ 	.short	(.L_37 - .L_36)


	//   ....[0]....
.L_36:
        /*00b8*/ 	.word	0x00000260
        /*00bc*/ 	.word	0x000000ff
        /*00c0*/ 	.word	0x00000000
        /*00c4*/ 	.short	0x0100
        /*00c6*/ 	.byte	0x08
	.zero		1


	//   ....[1]....
        /*00c8*/ 	.word	0x00000270
        /*00cc*/ 	.word	0x000000ff
        /*00d0*/ 	.word	0x00000070
        /*00d4*/ 	.short	0x0100
        /*00d6*/ 	.byte	0x08
	.zero		1


	//   ....[2]....
        /*00d8*/ 	.word	0x00000280
        /*00dc*/ 	.word	0x000000ff
        /*00e0*/ 	.word	0x00000008
        /*00e4*/ 	.short	0x0100
        /*00e6*/ 	.byte	0x08
	.zero		1


	//   ....[3]....
        /*00e8*/ 	.word	0x00000290
        /*00ec*/ 	.word	0x000000ff
        /*00f0*/ 	.word	0x00000078
        /*00f4*/ 	.short	0x0100
        /*00f6*/ 	.byte	0x08
	.zero		1


	//   ....[4]....
        /*00f8*/ 	.word	0x000002a0
        /*00fc*/ 	.word	0x000000ff
        /*0100*/ 	.word	0x00000010
        /*0104*/ 	.short	0x0100
        /*0106*/ 	.byte	0x08
	.zero		1


	//   ....[5]....
        /*0108*/ 	.word	0x000002b0
        /*010c*/ 	.word	0x000000ff
        /*0110*/ 	.word	0x00000080
        /*0114*/ 	.short	0x0100
        /*0116*/ 	.byte	0x08
	.zero		1


	//   ....[6]....
        /*0118*/ 	.word	0x000002c0
        /*011c*/ 	.word	0x000000ff
        /*0120*/ 	.word	0x00000018
        /*0124*/ 	.short	0x0100
        /*0126*/ 	.byte	0x08
	.zero		1


	//   ....[7]....
        /*0128*/ 	.word	0x000002d0
        /*012c*/ 	.word	0x000000ff
        /*0130*/ 	.word	0x00000088
        /*0134*/ 	.short	0x0100
        /*0136*/ 	.byte	0x08
	.zero		1


	//   ....[8]....
        /*0138*/ 	.word	0x000002e0
        /*013c*/ 	.word	0x000000ff
        /*0140*/ 	.word	0x00000020
        /*0144*/ 	.short	0x0100
        /*0146*/ 	.byte	0x08
	.zero		1


	//   ....[9]....
        /*0148*/ 	.word	0x000002f0
        /*014c*/ 	.word	0x000000ff
        /*0150*/ 	.word	0x00000090
        /*0154*/ 	.short	0x0100
        /*0156*/ 	.byte	0x08
	.zero		1


	//   ....[10]....
        /*0158*/ 	.word	0x00000300
        /*015c*/ 	.word	0x000000ff
        /*0160*/ 	.word	0x00000028
        /*0164*/ 	.short	0x0100
        /*0166*/ 	.byte	0x08
	.zero		1


	//   ....[11]....
        /*0168*/ 	.word	0x00000310
        /*016c*/ 	.word	0x000000ff
        /*0170*/ 	.word	0x00000098
        /*0174*/ 	.short	0x0100
        /*0176*/ 	.byte	0x08
	.zero		1


	//   ....[12]....
        /*0178*/ 	.word	0x00000320
        /*017c*/ 	.word	0x000000ff
        /*0180*/ 	.word	0x00000030
        /*0184*/ 	.short	0x0100
        /*0186*/ 	.byte	0x08
	.zero		1


	//   ....[13]....
        /*0188*/ 	.word	0x00000330
        /*018c*/ 	.word	0x000000ff
        /*0190*/ 	.word	0x000000a0
        /*0194*/ 	.short	0x0100
        /*0196*/ 	.byte	0x08
	.zero		1


	//   ....[14]....
        /*0198*/ 	.word	0x00000340
        /*019c*/ 	.word	0x000000ff
        /*01a0*/ 	.word	0x00000038
        /*01a4*/ 	.short	0x0100
        /*01a6*/ 	.byte	0x08
	.zero		1


	//   ....[15]....
        /*01a8*/ 	.word	0x00000350
        /*01ac*/ 	.word	0x000000ff
        /*01b0*/ 	.word	0x000000a8
        /*01b4*/ 	.short	0x0100
        /*01b6*/ 	.byte	0x08
	.zero		1


	//   ....[16]....
        /*01b8*/ 	.word	0x00000360
        /*01bc*/ 	.word	0x000000ff
        /*01c0*/ 	.word	0x00000040
        /*01c4*/ 	.short	0x0100
        /*01c6*/ 	.byte	0x08
	.zero		1


	//   ....[17]....
        /*01c8*/ 	.word	0x00000370
        /*01cc*/ 	.word	0x000000ff
        /*01d0*/ 	.word	0x000000b0
        /*01d4*/ 	.short	0x0100
        /*01d6*/ 	.byte	0x08
	.zero		1


	//   ....[18]....
        /*01d8*/ 	.word	0x00000380
        /*01dc*/ 	.word	0x000000ff
        /*01e0*/ 	.word	0x00000048
        /*01e4*/ 	.short	0x0100
        /*01e6*/ 	.byte	0x08
	.zero		1


	//   ....[19]....
        /*01e8*/ 	.word	0x00000390
        /*01ec*/ 	.word	0x000000ff
        /*01f0*/ 	.word	0x000000b8
        /*01f4*/ 	.short	0x0100
        /*01f6*/ 	.byte	0x08
	.zero		1


	//   ....[20]....
        /*01f8*/ 	.word	0x000003a0
        /*01fc*/ 	.word	0x000000ff
        /*0200*/ 	.word	0x00000050
        /*0204*/ 	.short	0x0100
        /*0206*/ 	.byte	0x08
	.zero		1


	//   ....[21]....
        /*0208*/ 	.word	0x000003b0
        /*020c*/ 	.word	0x000000ff
        /*0210*/ 	.word	0x000000c0
        /*0214*/ 	.short	0x0100
        /*0216*/ 	.byte	0x08
	.zero		1


	//   ....[22]....
        /*0218*/ 	.word	0x000003c0
        /*021c*/ 	.word	0x000000ff
        /*0220*/ 	.word	0x00000058
        /*0224*/ 	.short	0x0100
        /*0226*/ 	.byte	0x08
	.zero		1


	//   ....[23]....
        /*0228*/ 	.word	0x000003d0
        /*022c*/ 	.word	0x000000ff
        /*0230*/ 	.word	0x000000c8
        /*0234*/ 	.short	0x0100
        /*0236*/ 	.byte	0x08
	.zero		1


	//   ....[24]....
        /*0238*/ 	.word	0x000003e0
        /*023c*/ 	.word	0x000000ff
        /*0240*/ 	.word	0x00000060
        /*0244*/ 	.short	0x0100
        /*0246*/ 	.byte	0x08
	.zero		1


	//   ....[25]....
        /*0248*/ 	.word	0x000003f0
        /*024c*/ 	.word	0x000000ff
        /*0250*/ 	.word	0x000000d0
        /*0254*/ 	.short	0x0100
        /*0256*/ 	.byte	0x08
	.zero		1


	//   ....[26]....
        /*0258*/ 	.word	0x00000400
        /*025c*/ 	.word	0x000000ff
        /*0260*/ 	.word	0x00000068
        /*0264*/ 	.short	0x0100
        /*0266*/ 	.byte	0x08
	.zero		1


	//   ....[27]....
        /*0268*/ 	.word	0x00000410
        /*026c*/ 	.word	0x000000ff
        /*0270*/ 	.word	0x000000d8
        /*0274*/ 	.short	0x0100
        /*0276*/ 	.byte	0x08
	.zero		1


	//   ....[28]....
        /*0278*/ 	.word	0x00000720
        /*027c*/ 	.word	0x000000ff
        /*0280*/ 	.word	0x00000110
        /*0284*/ 	.short	0x0100
        /*0286*/ 	.byte	0x08
	.zero		1


	//   ....[29]....
        /*0288*/ 	.word	0x00000790
        /*028c*/ 	.word	0x000000ff
        /*0290*/ 	.word	0x00000118
        /*0294*/ 	.short	0x0100
        /*0296*/ 	.byte	0x08
	.zero		1


	//   ....[30]....
        /*0298*/ 	.word	0x000007b0
        /*029c*/ 	.word	0x000000ff
        /*02a0*/ 	.word	0x000000f0
        /*02a4*/ 	.short	0x0100
        /*02a6*/ 	.byte	0x09
	.zero		1


	//   ....[31]....
        /*02a8*/ 	.word	0x000007c0
        /*02ac*/ 	.word	0x000000ff
        /*02b0*/ 	.word	0x000000f8
        /*02b4*/ 	.short	0x0100
        /*02b6*/ 	.byte	0x09
	.zero		1


	//   ....[32]....
        /*02b8*/ 	.word	0x000007d0
        /*02bc*/ 	.word	0x000000ff
        /*02c0*/ 	.word	0x00000100
        /*02c4*/ 	.short	0x0100
        /*02c6*/ 	.byte	0x09
	.zero		1


	//   ....[33]....
        /*02c8*/ 	.word	0x000007e0
        /*02cc*/ 	.word	0x000000ff
        /*02d0*/ 	.word	0x00000108
        /*02d4*/ 	.short	0x0100
        /*02d6*/ 	.byte	0x09
	.zero		1


	//   ....[34]....
        /*02d8*/ 	.word	0x00001660
        /*02dc*/ 	.word	0x0000003d
        /*02e0*/ 	.word	0x00000000
        /*02e4*/ 	.short	0x010a
        /*02e6*/ 	.byte	0x2a
	.zero		1


	//   ....[35]....
        /*02e8*/ 	.word	0x00001800
        /*02ec*/ 	.word	0x00000003
        /*02f0*/ 	.word	0x00000000
        /*02f4*/ 	.short	0x010a
        /*02f6*/ 	.byte	0x3f
	.zero		1


	//   ....[36]....
        /*02f8*/ 	.word	0x00001840
        /*02fc*/ 	.word	0x00000003
        /*0300*/ 	.word	0x00000000
        /*0304*/ 	.short	0x010a
        /*0306*/ 	.byte	0x3f
	.zero		1


	//   ....[37]....
        /*0308*/ 	.word	0x00001b40
        /*030c*/ 	.word	0x000000ff
        /*0310*/ 	.word	0x00000000
        /*0314*/ 	.short	0x010a
        /*0316*/ 	.byte	0x04
	.zero		1


	//   ....[38]....
        /*0318*/ 	.word	0x00001b80
        /*031c*/ 	.word	0x000000ff
        /*0320*/ 	.word	0x00000000
        /*0324*/ 	.short	0x010a
        /*0326*/ 	.byte	0x04
	.zero		1


	//   ....[39]....
        /*0328*/ 	.word	0x00001de0
        /*032c*/ 	.word	0x000000ff
        /*0330*/ 	.word	0x00000000
        /*0334*/ 	.short	0x0101
        /*0336*/ 	.byte	0x04
	.zero		1


	//   ....[40]....
        /*0338*/ 	.word	0x00001ed0
        /*033c*/ 	.word	0x0000003e
        /*0340*/ 	.word	0x00000000
        /*0344*/ 	.short	0x0101
        /*0346*/ 	.byte	0x2f
	.zero		1


	//   ....[41]....
        /*0348*/ 	.word	0x00001fb0
        /*034c*/ 	.word	0x000000ff
        /*0350*/ 	.word	0x00000000
        /*0354*/ 	.short	0x0101
        /*0356*/ 	.byte	0x06
	.zero		1


	//   ....[42]....
        /*0358*/ 	.word	0x00002060
        /*035c*/ 	.word	0x0000003d
        /*0360*/ 	.word	0x00000010
        /*0364*/ 	.short	0x010a
        /*0366*/ 	.byte	0x2a
	.zero		1


	//   ....[43]....
        /*0368*/ 	.word	0x000044b0
        /*036c*/ 	.word	0x00000040
        /*0370*/ 	.word	0x00000000
        /*0374*/ 	.short	0x0101
        /*0376*/ 	.byte	0x2f
	.zero		1


	//   ....[44]....
        /*0378*/ 	.word	0x00004e10
        /*037c*/ 	.word	0x0000000a
        /*0380*/ 	.word	0x00000070
        /*0384*/ 	.short	0x010a
        /*0386*/ 	.byte	0x3f
	.zero		1


	//   ....[45]....
        /*0388*/ 	.word	0x00005190
        /*038c*/ 	.word	0x00000008
        /*0390*/ 	.word	0x00000118
        /*0394*/ 	.short	0x0101
        /*0396*/ 	.byte	0x3f
	.zero		1


	//   ....[46]....
        /*0398*/ 	.word	0x00005920
        /*039c*/ 	.word	0x00000009
        /*03a0*/ 	.word	0x00000000
        /*03a4*/ 	.short	0x010a
        /*03a6*/ 	.byte	0x3f
	.zero		1


	//   ....[47]....
        /*03a8*/ 	.word	0x000059a0
        /*03ac*/ 	.word	0x00000008
        /*03b0*/ 	.word	0x00000000
        /*03b4*/ 	.short	0x010a
        /*03b6*/ 	.byte	0x3f
	.zero		1


	//   ....[48]....
        /*03b8*/ 	.word	0x00005a30
        /*03bc*/ 	.word	0x00000009
        /*03c0*/ 	.word	0x00000000
        /*03c4*/ 	.short	0x010a
        /*03c6*/ 	.byte	0x3f
	.zero		1


	//   ....[49]....
        /*03c8*/ 	.word	0x00005ac0
        /*03cc*/ 	.word	0x00000008
        /*03d0*/ 	.word	0x00000000
        /*03d4*/ 	.short	0x010a
        /*03d6*/ 	.byte	0x3f
	.zero		1


	//   ....[50]....
        /*03d8*/ 	.word	0x00005b50
        /*03dc*/ 	.word	0x00000009
        /*03e0*/ 	.word	0x00000000
        /*03e4*/ 	.short	0x010a
        /*03e6*/ 	.byte	0x3f
	.zero		1


	//   ....[51]....
        /*03e8*/ 	.word	0x00005be0
        /*03ec*/ 	.word	0x00000008
        /*03f0*/ 	.word	0x00000000
        /*03f4*/ 	.short	0x010a
        /*03f6*/ 	.byte	0x3f
	.zero		1


	//   ....[52]....
        /*03f8*/ 	.word	0x00005c70
        /*03fc*/ 	.word	0x00000009
        /*0400*/ 	.word	0x00000000
        /*0404*/ 	.short	0x010a
        /*0406*/ 	.byte	0x3f
	.zero		1


	//   ....[53]....
        /*0408*/ 	.word	0x00005d00
        /*040c*/ 	.word	0x00000008
        /*0410*/ 	.word	0x00000000
        /*0414*/ 	.short	0x010a
        /*0416*/ 	.byte	0x3f
	.zero		1


	//   ....[54]....
        /*0418*/ 	.word	0x00005d90
        /*041c*/ 	.word	0x00000009
        /*0420*/ 	.word	0x00000000
        /*0424*/ 	.short	0x010a
        /*0426*/ 	.byte	0x3f
	.zero		1


	//   ....[55]....
        /*0428*/ 	.word	0x00005e20
        /*042c*/ 	.word	0x00000008
        /*0430*/ 	.word	0x00000000
        /*0434*/ 	.short	0x010a
        /*0436*/ 	.byte	0x3f
	.zero		1


	//   ....[56]....
        /*0438*/ 	.word	0x00005eb0
        /*043c*/ 	.word	0x00000009
        /*0440*/ 	.word	0x00000000
        /*0444*/ 	.short	0x010a
        /*0446*/ 	.byte	0x3f
	.zero		1


	//   ....[57]....
        /*0448*/ 	.word	0x00005f40
        /*044c*/ 	.word	0x00000008
        /*0450*/ 	.word	0x00000000
        /*0454*/ 	.short	0x010a
        /*0456*/ 	.byte	0x3f
	.zero		1


	//   ....[58]....
        /*0458*/ 	.word	0x00005fd0
        /*045c*/ 	.word	0x0000000b
        /*0460*/ 	.word	0x00000000
        /*0464*/ 	.short	0x010a
        /*0466*/ 	.byte	0x3f
	.zero		1


	//   ....[59]....
        /*0468*/ 	.word	0x00006060
        /*046c*/ 	.word	0x00000003
        /*0470*/ 	.word	0x00000000
        /*0474*/ 	.short	0x010a
        /*0476*/ 	.byte	0x3f
	.zero		1


	//   ....[60]....
        /*0478*/ 	.word	0x000060c0
        /*047c*/ 	.word	0x0000003f
        /*0480*/ 	.word	0x00000000
        /*0484*/ 	.short	0x010a
        /*0486*/ 	.byte	0x3f
	.zero		1


	//   ....[61]....
        /*0488*/ 	.word	0x00006110
        /*048c*/ 	.word	0x00000003
        /*0490*/ 	.word	0x00000000
        /*0494*/ 	.short	0x010a
        /*0496*/ 	.byte	0x3f
	.zero		1


	//   ....[62]....
        /*0498*/ 	.word	0x00006170
        /*049c*/ 	.word	0x00000004
        /*04a0*/ 	.word	0x00000000
        /*04a4*/ 	.short	0x010a
        /*04a6*/ 	.byte	0x3f
	.zero		1


	//   ....[63]....
        /*04a8*/ 	.word	0x000061c0
        /*04ac*/ 	.word	0x0000003f
        /*04b0*/ 	.word	0x00000010
        /*04b4*/ 	.short	0x010a
        /*04b6*/ 	.byte	0x3f
	.zero		1


	//   ....[64]....
        /*04b8*/ 	.word	0x00006290
        /*04bc*/ 	.word	0x0000000a
        /*04c0*/ 	.word	0x00000070
        /*04c4*/ 	.short	0x010a
        /*04c6*/ 	.byte	0x3f
	.zero		1


	//   ....[65]....
        /*04c8*/ 	.word	0x00006360
        /*04cc*/ 	.word	0x00000009
        /*04d0*/ 	.word	0x00000000
        /*04d4*/ 	.short	0x010a
        /*04d6*/ 	.byte	0x3f
	.zero		1


	//   ....[66]....
        /*04d8*/ 	.word	0x000063b0
        /*04dc*/ 	.word	0x00000008
        /*04e0*/ 	.word	0x00000000
        /*04e4*/ 	.short	0x010a
        /*04e6*/ 	.byte	0x3f
	.zero		1


	//   ....[67]....
        /*04e8*/ 	.word	0x00006400
        /*04ec*/ 	.word	0x00000009
        /*04f0*/ 	.word	0x00000000
        /*04f4*/ 	.short	0x010a
        /*04f6*/ 	.byte	0x3f
	.zero		1


	//   ....[68]....
        /*04f8*/ 	.word	0x00006450
        /*04fc*/ 	.word	0x00000008
        /*0500*/ 	.word	0x00000000
        /*0504*/ 	.short	0x010a
        /*0506*/ 	.byte	0x3f
	.zero		1


	//   ....[69]....
        /*0508*/ 	.word	0x000064a0
        /*050c*/ 	.word	0x00000009
        /*0510*/ 	.word	0x00000000
        /*0514*/ 	.short	0x010a
        /*0516*/ 	.byte	0x3f
	.zero		1


	//   ....[70]....
        /*0518*/ 	.word	0x000064f0
        /*051c*/ 	.word	0x00000008
        /*0520*/ 	.word	0x00000000
        /*0524*/ 	.short	0x010a
        /*0526*/ 	.byte	0x3f
	.zero		1


	//   ....[71]....
        /*0528*/ 	.word	0x00006540
        /*052c*/ 	.word	0x00000009
        /*0530*/ 	.word	0x00000000
        /*0534*/ 	.short	0x010a
        /*0536*/ 	.byte	0x3f
	.zero		1


	//   ....[72]....
        /*0538*/ 	.word	0x00006590
        /*053c*/ 	.word	0x00000008
        /*0540*/ 	.word	0x00000000
        /*0544*/ 	.short	0x010a
        /*0546*/ 	.byte	0x3f
	.zero		1


	//   ....[73]....
        /*0548*/ 	.word	0x000065e0
        /*054c*/ 	.word	0x00000009
        /*0550*/ 	.word	0x00000000
        /*0554*/ 	.short	0x010a
        /*0556*/ 	.byte	0x3f
	.zero		1


	//   ....[74]....
        /*0558*/ 	.word	0x00006630
        /*055c*/ 	.word	0x00000008
        /*0560*/ 	.word	0x00000000
        /*0564*/ 	.short	0x010a
        /*0566*/ 	.byte	0x3f
	.zero		1


	//   ....[75]....
        /*0568*/ 	.word	0x00006680
        /*056c*/ 	.word	0x00000009
        /*0570*/ 	.word	0x00000000
        /*0574*/ 	.short	0x010a
        /*0576*/ 	.byte	0x3f
	.zero		1


	//   ....[76]....
        /*0578*/ 	.word	0x000066d0
        /*057c*/ 	.word	0x00000008
        /*0580*/ 	.word	0x00000000
        /*0584*/ 	.short	0x010a
        /*0586*/ 	.byte	0x3f
	.zero		1


	//   ....[77]....
        /*0588*/ 	.word	0x00006720
        /*058c*/ 	.word	0x0000000b
        /*0590*/ 	.word	0x00000000
        /*0594*/ 	.short	0x010a
        /*0596*/ 	.byte	0x3f
	.zero		1


	//----- nvinfo : EIATTR_NUM_MBARRIERS
	.align		4
.L_37:
        /*0598*/ 	.byte	0x03, 0x38
        /*059a*/ 	.short	0x0022


	//----- nvinfo : EIATTR_EXIT_INSTR_OFFSETS
	.align		4
        /*059c*/ 	.byte	0x04, 0x1c
        /*059e*/ 	.short	(.L_39 - .L_38)


	//   ....[0]....
.L_38:
        /*05a0*/ 	.word	0x00001300


	//   ....[1]....
        /*05a4*/ 	.word	0x00001360


	//   ....[2]....
        /*05a8*/ 	.word	0x00004b40


	//   ....[3]....
        /*05ac*/ 	.word	0x00004b70


	//   ....[4]....
        /*05b0*/ 	.word	0x000060b0


	//----- nvinfo : EIATTR_MAX_THREADS
	.align		4
.L_39:
        /*05b4*/ 	.byte	0x04, 0x05
        /*05b6*/ 	.short	(.L_41 - .L_40)
.L_40:
        /*05b8*/ 	.word	0x00000180
        /*05bc*/ 	.word	0x00000001
        /*05c0*/ 	.word	0x00000001


	//----- nvinfo : EIATTR_CRS_STACK_SIZE
	.align		4
.L_41:
        /*05c4*/ 	.byte	0x04, 0x1e
        /*05c6*/ 	.short	(.L_43 - .L_42)
.L_42:
        /*05c8*/ 	.word	0x00000000


	//----- nvinfo : EIATTR_CBANK_PARAM_SIZE
	.align		4
.L_43:
        /*05cc*/ 	.byte	0x03, 0x19
        /*05ce*/ 	.short	0x0470


	//----- nvinfo : EIATTR_PARAM_CBANK
	.align		4
        /*05d0*/ 	.byte	0x04, 0x0a
        /*05d2*/ 	.short	(.L_45 - .L_44)
	.align		4
.L_44:
        /*05d4*/ 	.word	index@(.nv.constant0._ZN7cutlass13device_kernelINS_4gemm6kernel13GemmUniversalIN4cute5tupleIJiiiiEEENS1_10collective13CollectiveMmaINS1_34MainloopSm90TmaGmmaWarpSpecializedILi14ENS5_IJNS4_1CILi1EEESB_SB_EEENS1_32KernelTmaWarpSpecializedPingpongEEENS5_IJNSA_ILi64EEESF_SF_EEENS_10bfloat16_tENS5_IJlSB_lEEESH_SI_NS4_8TiledMMAINS4_8MMA_AtomIJNS4_4SM904GMMA27MMA_64x64x16_F32BF16BF16_SSILNSM_5MajorE0ELSO_0ELNSM_7ScaleInE1ELSP_1EEEEEENS4_6LayoutISC_NS5_IJNSA_ILi0EEEST_ST_EEEEENS5_IJNS4_10UnderscoreESW_SW_EEEEENS4_13SM90_TMA_LOADENS4_14ComposedLayoutINS4_7SwizzleILi3ELi4ELi3EEENS4_18smem_ptr_flag_bitsILi16EEENSS_INS5_IJNSA_ILi8EEESF_EEENS5_IJSF_SB_EEEEEEEvNS4_8identityESZ_S19_vS1A_EENS_8epilogue10collective6detail29Sm90TmaWarpSpecializedAdapterINS1D_15DefaultEpilogueISH_SI_SI_NS1C_6thread17LinearCombinationISH_Li1EffLNS1H_9ScaleType4KindE0ELNS_15FloatRoundStyleE2ESH_EENS1_15EpilogueDefaultEEEEEvvEEEEvNT_6ParamsE)
        /*05d8*/ 	.short	0x0210
        /*05da*/ 	.short	0x0470


	//----- nvinfo : EIATTR_SW_WAR
	.align		4
.L_45:
        /*05dc*/ 	.byte	0x04, 0x36
        /*05de*/ 	.short	(.L_47 - .L_46)
.L_46:
        /*05e0*/ 	.word	0x00000008
.L_47:


//--------------------- .nv.callgraph             --------------------------
	.section	.nv.callgraph,"",@"SHT_CUDA_CALLGRAPH"
	.align	4
	.sectionentsize	8
	.align		4
        /*0000*/ 	.word	0x00000000
	.align		4
        /*0004*/ 	.word	0xffffffff
	.align		4
        /*0008*/ 	.word	index@(_ZN7cutlass13device_kernelINS_4gemm6kernel13GemmUniversalIN4cute5tupleIJiiiiEEENS1_10collective13CollectiveMmaINS1_34MainloopSm90TmaGmmaWarpSpecializedILi14ENS5_IJNS4_1CILi1EEESB_SB_EEENS1_32KernelTmaWarpSpecializedPingpongEEENS5_IJNSA_ILi64EEESF_SF_EEENS_10bfloat16_tENS5_IJlSB_lEEESH_SI_NS4_8TiledMMAINS4_8MMA_AtomIJNS4_4SM904GMMA27MMA_64x64x16_F32BF16BF16_SSILNSM_5MajorE0ELSO_0ELNSM_7ScaleInE1ELSP_1EEEEEENS4_6LayoutISC_NS5_IJNSA_ILi0EEEST_ST_EEEEENS5_IJNS4_10UnderscoreESW_SW_EEEEENS4_13SM90_TMA_LOADENS4_14ComposedLayoutINS4_7SwizzleILi3ELi4ELi3EEENS4_18smem_ptr_flag_bitsILi16EEENSS_INS5_IJNSA_ILi8EEESF_EEENS5_IJSF_SB_EEEEEEEvNS4_8identityESZ_S19_vS1A_EENS_8epilogue10collective6detail29Sm90TmaWarpSpecializedAdapterINS1D_15DefaultEpilogueISH_SI_SI_NS1C_6thread17LinearCombinationISH_Li1EffLNS1H_9ScaleType4KindE0ELNS_15FloatRoundStyleE2ESH_EENS1_15EpilogueDefaultEEEEEvvEEEEvNT_6ParamsE)
	.align		4
        /*000c*/ 	.word	index@(__assertfail)
	.align		4
        /*0010*/ 	.word	0x00000000
	.align		4
        /*0014*/ 	.word	0xfffffffe
	.align		4
        /*0018*/ 	.word	0x00000000
	.align		4
        /*001c*/ 	.word	0xfffffffd
	.align		4
        /*0020*/ 	.word	0x00000000
	.align		4
        /*0024*/ 	.word	0xfffffffc


//--------------------- .nv.constant4             --------------------------
	.section	.nv.constant4,"a",@progbits
	.align	8
	.align		8
.nv.constant4:
        /*0000*/ 	.dword	__assertfail
	.align		8
        /*0008*/ 	.dword	__unnamed_1
	.align		8
        /*0010*/ 	.dword	_ZN40_INTERNAL_116650cc_4_k_cu_bb78bc95_162724cuda3std3__45__cpo5beginE
	.align		8
        /*0018*/ 	.dword	_ZN40_INTERNAL_116650cc_4_k_cu_bb78bc95_162724cuda3std3__45__cpo3endE
	.align		8
        /*0020*/ 	.dword	_ZN40_INTERNAL_116650cc_4_k_cu_bb78bc95_162724cuda3std3__45__cpo6cbeginE
	.align		8
        /*0028*/ 	.dword	_ZN40_INTERNAL_116650cc_4_k_cu_bb78bc95_162724cuda3std3__45__cpo4cendE
	.align		8
        /*0030*/ 	.dword	_ZN40_INTERNAL_116650cc_4_k_cu_bb78bc95_162724cuda3std3__442_GLOBAL__N__116650cc_4_k_cu_bb78bc95_162726ignoreE
	.align		8
        /*0038*/ 	.dword	_ZN40_INTERNAL_116650cc_4_k_cu_bb78bc95_162724cuda3std3__419piecewise_constructE
	.align		8
        /*0040*/ 	.dword	_ZN40_INTERNAL_116650cc_4_k_cu_bb78bc95_162724cuda3std3__48in_placeE
	.align		8
        /*0048*/ 	.dword	_ZN40_INTERNAL_116650cc_4_k_cu_bb78bc95_162724cuda3std6ranges3__45__cpo4swapE
	.align		8
        /*0050*/ 	.dword	_ZN40_INTERNAL_116650cc_4_k_cu_bb78bc95_162724cuda3std6ranges3__45__cpo9iter_moveE
	.align		8
        /*0058*/ 	.dword	_ZN40_INTERNAL_116650cc_4_k_cu_bb78bc95_162724cute7productE
	.align		8
        /*0060*/ 	.dword	_ZN40_INTERNAL_116650cc_4_k_cu_bb78bc95_162724cute1_E
	.align		8
        /*0068*/ 	.dword	$str$22
	.align		8
        /*0070*/ 	.dword	$str$23


//--------------------- .text._ZN7cutlass13device_kernelINS_4gemm6kernel13GemmUniversalIN4cute5tupleIJiiiiEEENS1_10collective13CollectiveMmaINS1_34MainloopSm90TmaGmmaWarpSpecializedILi14ENS5_IJNS4_1CILi1EEESB_SB_EEENS1_32KernelTmaWarpSpecializedPingpongEEENS5_IJNSA_ILi64EEESF_SF_EEENS_10bfloat16_tENS5_IJlSB_lEEESH_SI_NS4_8TiledMMAINS4_8MMA_AtomIJNS4_4SM904GMMA27MMA_64x64x16_F32BF16BF16_SSILNSM_5MajorE0ELSO_0ELNSM_7ScaleInE1ELSP_1EEEEEENS4_6LayoutISC_NS5_IJNSA_ILi0EEEST_ST_EEEEENS5_IJNS4_10UnderscoreESW_SW_EEEEENS4_13SM90_TMA_LOADENS4_14ComposedLayoutINS4_7SwizzleILi3ELi4ELi3EEENS4_18smem_ptr_flag_bitsILi16EEENSS_INS5_IJNSA_ILi8EEESF_EEENS5_IJSF_SB_EEEEEEEvNS4_8identityESZ_S19_vS1A_EENS_8epilogue10collective6detail29Sm90TmaWarpSpecializedAdapterINS1D_15DefaultEpilogueISH_SI_SI_NS1C_6thread17LinearCombinationISH_Li1EffLNS1H_9ScaleType4KindE0ELNS_15FloatRoundStyleE2ESH_EENS1_15EpilogueDefaultEEEEEvvEEEEvNT_6ParamsE --------------------------
	.section	.text._ZN7cutlass13device_kernelINS_4gemm6kernel13GemmUniversalIN4cute5tupleIJiiiiEEENS1_10collective13CollectiveMmaINS1_34MainloopSm90TmaGmmaWarpSpecializedILi14ENS5_IJNS4_1CILi1EEESB_SB_EEENS1_32KernelTmaWarpSpecializedPingpongEEENS5_IJNSA_ILi64EEESF_SF_EEENS_10bfloat16_tENS5_IJlSB_lEEESH_SI_NS4_8TiledMMAINS4_8MMA_AtomIJNS4_4SM904GMMA27MMA_64x64x16_F32BF16BF16_SSILNSM_5MajorE0ELSO_0ELNSM_7ScaleInE1ELSP_1EEEEEENS4_6LayoutISC_NS5_IJNSA_ILi0EEEST_ST_EEEEENS5_IJNS4_10UnderscoreESW_SW_EEEEENS4_13SM90_TMA_LOADENS4_14ComposedLayoutINS4_7SwizzleILi3ELi4ELi3EEENS4_18smem_ptr_flag_bitsILi16EEENSS_INS5_IJNSA_ILi8EEESF_EEENS5_IJSF_SB_EEEEEEEvNS4_8identityESZ_S19_vS1A_EENS_8epilogue10collective6detail29Sm90TmaWarpSpecializedAdapterINS1D_15DefaultEpilogueISH_SI_SI_NS1C_6thread17LinearCombinationISH_Li1EffLNS1H_9ScaleType4KindE0ELNS_15FloatRoundStyleE2ESH_EENS1_15EpilogueDefaultEEEEEvvEEEEvNT_6ParamsE,"ax",@progbits
	.align	128
.text._ZN7cutlass13device_kernelINS_4gemm6kernel13GemmUniversalIN4cute5tupleIJiiiiEEENS1_10collective13CollectiveMmaINS1_34MainloopSm90TmaGmmaWarpSpecializedILi14ENS5_IJNS4_1CILi1EEESB_SB_EEENS1_32KernelTmaWarpSpecializedPingpongEEENS5_IJNSA_ILi64EEESF_SF_EEENS_10bfloat16_tENS5_IJlSB_lEEESH_SI_NS4_8TiledMMAINS4_8MMA_AtomIJNS4_4SM904GMMA27MMA_64x64x16_F32BF16BF16_SSILNSM_5MajorE0ELSO_0ELNSM_7ScaleInE1ELSP_1EEEEEENS4_6LayoutISC_NS5_IJNSA_ILi0EEEST_ST_EEEEENS5_IJNS4_10UnderscoreESW_SW_EEEEENS4_13SM90_TMA_LOADENS4_14ComposedLayoutINS4_7SwizzleILi3ELi4ELi3EEENS4_18smem_ptr_flag_bitsILi16EEENSS_INS5_IJNSA_ILi8EEESF_EEENS5_IJSF_SB_EEEEEEEvNS4_8identityESZ_S19_vS1A_EENS_8epilogue10collective6detail29Sm90TmaWarpSpecializedAdapterINS1D_15DefaultEpilogueISH_SI_SI_NS1C_6thread17LinearCombinationISH_Li1EffLNS1H_9ScaleType4KindE0ELNS_15FloatRoundStyleE2ESH_EENS1_15EpilogueDefaultEEEEEvvEEEEvNT_6ParamsE:
        .type           _ZN7cutlass13device_kernelINS_4gemm6kernel13GemmUniversalIN4cute5tupleIJiiiiEEENS1_10collective13CollectiveMmaINS1_34MainloopSm90TmaGmmaWarpSpecializedILi14ENS5_IJNS4_1CILi1EEESB_SB_EEENS1_32KernelTmaWarpSpecializedPingpongEEENS5_IJNSA_ILi64EEESF_SF_EEENS_10bfloat16_tENS5_IJlSB_lEEESH_SI_NS4_8TiledMMAINS4_8MMA_AtomIJNS4_4SM904GMMA27MMA_64x64x16_F32BF16BF16_SSILNSM_5MajorE0ELSO_0ELNSM_7ScaleInE1ELSP_1EEEEEENS4_6LayoutISC_NS5_IJNSA_ILi0EEEST_ST_EEEEENS5_IJNS4_10UnderscoreESW_SW_EEEEENS4_13SM90_TMA_LOADENS4_14ComposedLayoutINS4_7SwizzleILi3ELi4ELi3EEENS4_18smem_ptr_flag_bitsILi16EEENSS_INS5_IJNSA_ILi8EEESF_EEENS5_IJSF_SB_EEEEEEEvNS4_8identityESZ_S19_vS1A_EENS_8epilogue10collective6detail29Sm90TmaWarpSpecializedAdapterINS1D_15DefaultEpilogueISH_SI_SI_NS1C_6thread17LinearCombinationISH_Li1EffLNS1H_9ScaleType4KindE0ELNS_15FloatRoundStyleE2ESH_EENS1_15EpilogueDefaultEEEEEvvEEEEvNT_6ParamsE,@function
        .size           _ZN7cutlass13device_kernelINS_4gemm6kernel13GemmUniversalIN4cute5tupleIJiiiiEEENS1_10collective13CollectiveMmaINS1_34MainloopSm90TmaGmmaWarpSpecializedILi14ENS5_IJNS4_1CILi1EEESB_SB_EEENS1_32KernelTmaWarpSpecializedPingpongEEENS5_IJNSA_ILi64EEESF_SF_EEENS_10bfloat16_tENS5_IJlSB_lEEESH_SI_NS4_8TiledMMAINS4_8MMA_AtomIJNS4_4SM904GMMA27MMA_64x64x16_F32BF16BF16_SSILNSM_5MajorE0ELSO_0ELNSM_7ScaleInE1ELSP_1EEEEEENS4_6LayoutISC_NS5_IJNSA_ILi0EEEST_ST_EEEEENS5_IJNS4_10UnderscoreESW_SW_EEEEENS4_13SM90_TMA_LOADENS4_14ComposedLayoutINS4_7SwizzleILi3ELi4ELi3EEENS4_18smem_ptr_flag_bitsILi16EEENSS_INS5_IJNSA_ILi8EEESF_EEENS5_IJSF_SB_EEEEEEEvNS4_8identityESZ_S19_vS1A_EENS_8epilogue10collective6detail29Sm90TmaWarpSpecializedAdapterINS1D_15DefaultEpilogueISH_SI_SI_NS1C_6thread17LinearCombinationISH_Li1EffLNS1H_9ScaleType4KindE0ELNS_15FloatRoundStyleE2ESH_EENS1_15EpilogueDefaultEEEEEvvEEEEvNT_6ParamsE,(.L_x_154 - _ZN7cutlass13device_kernelINS_4gemm6kernel13GemmUniversalIN4cute5tupleIJiiiiEEENS1_10collective13CollectiveMmaINS1_34MainloopSm90TmaGmmaWarpSpecializedILi14ENS5_IJNS4_1CILi1EEESB_SB_EEENS1_32KernelTmaWarpSpecializedPingpongEEENS5_IJNSA_ILi64EEESF_SF_EEENS_10bfloat16_tENS5_IJlSB_lEEESH_SI_NS4_8TiledMMAINS4_8MMA_AtomIJNS4_4SM904GMMA27MMA_64x64x16_F32BF16BF16_SSILNSM_5MajorE0ELSO_0ELNSM_7ScaleInE1ELSP_1EEEEEENS4_6LayoutISC_NS5_IJNSA_ILi0EEEST_ST_EEEEENS5_IJNS4_10UnderscoreESW_SW_EEEEENS4_13SM90_TMA_LOADENS4_14ComposedLayoutINS4_7SwizzleILi3ELi4ELi3EEENS4_18smem_ptr_flag_bitsILi16EEENSS_INS5_IJNSA_ILi8EEESF_EEENS5_IJSF_SB_EEEEEEEvNS4_8identityESZ_S19_vS1A_EENS_8epilogue10collective6detail29Sm90TmaWarpSpecializedAdapterINS1D_15DefaultEpilogueISH_SI_SI_NS1C_6thread17LinearCombinationISH_Li1EffLNS1H_9ScaleType4KindE0ELNS_15FloatRoundStyleE2ESH_EENS1_15EpilogueDefaultEEEEEvvEEEEvNT_6ParamsE)
        .other          _ZN7cutlass13device_kernelINS_4gemm6kernel13GemmUniversalIN4cute5tupleIJiiiiEEENS1_10collective13CollectiveMmaINS1_34MainloopSm90TmaGmmaWarpSpecializedILi14ENS5_IJNS4_1CILi1EEESB_SB_EEENS1_32KernelTmaWarpSpecializedPingpongEEENS5_IJNSA_ILi64EEESF_SF_EEENS_10bfloat16_tENS5_IJlSB_lEEESH_SI_NS4_8TiledMMAINS4_8MMA_AtomIJNS4_4SM904GMMA27MMA_64x64x16_F32BF16BF16_SSILNSM_5MajorE0ELSO_0ELNSM_7ScaleInE1ELSP_1EEEEEENS4_6LayoutISC_NS5_IJNSA_ILi0EEEST_ST_EEEEENS5_IJNS4_10UnderscoreESW_SW_EEEEENS4_13SM90_TMA_LOADENS4_14ComposedLayoutINS4_7SwizzleILi3ELi4ELi3EEENS4_18smem_ptr_flag_bitsILi16EEENSS_INS5_IJNSA_ILi8EEESF_EEENS5_IJSF_SB_EEEEEEEvNS4_8identityESZ_S19_vS1A_EENS_8epilogue10collective6detail29Sm90TmaWarpSpecializedAdapterINS1D_15DefaultEpilogueISH_SI_SI_NS1C_6thread17LinearCombinationISH_Li1EffLNS1H_9ScaleType4KindE0ELNS_15FloatRoundStyleE2ESH_EENS1_15EpilogueDefaultEEEEEvvEEEEvNT_6ParamsE,@"STO_CUDA_ENTRY STV_DEFAULT"
_ZN7cutlass13device_kernelINS_4gemm6kernel13GemmUniversalIN4cute5tupleIJiiiiEEENS1_10collective13CollectiveMmaINS1_34MainloopSm90TmaGmmaWarpSpecializedILi14ENS5_IJNS4_1CILi1EEESB_SB_EEENS1_32KernelTmaWarpSpecializedPingpongEEENS5_IJNSA_ILi64EEESF_SF_EEENS_10bfloat16_tENS5_IJlSB_lEEESH_SI_NS4_8TiledMMAINS4_8MMA_AtomIJNS4_4SM904GMMA27MMA_64x64x16_F32BF16BF16_SSILNSM_5MajorE0ELSO_0ELNSM_7ScaleInE1ELSP_1EEEEEENS4_6LayoutISC_NS5_IJNSA_ILi0EEEST_ST_EEEEENS5_IJNS4_10UnderscoreESW_SW_EEEEENS4_13SM90_TMA_LOADENS4_14ComposedLayoutINS4_7SwizzleILi3ELi4ELi3EEENS4_18smem_ptr_flag_bitsILi16EEENSS_INS5_IJNSA_ILi8EEESF_EEENS5_IJSF_SB_EEEEEEEvNS4_8identityESZ_S19_vS1A_EENS_8epilogue10collective6detail29Sm90TmaWarpSpecializedAdapterINS1D_15DefaultEpilogueISH_SI_SI_NS1C_6thread17LinearCombinationISH_Li1EffLNS1H_9ScaleType4KindE0ELNS_15FloatRoundStyleE2ESH_EENS1_15EpilogueDefaultEEEEEvvEEEEvNT_6ParamsE:
[----:B------:R-:W0:Y:S02]  /*0000*/  LDC R1, c[0x0][0x28] ;  /* 0x00000a00ff017b82 */ /* 0x000e240000000800 */
[----:B0-----:R-:W-:Y:S01]  /*0010*/  VIADD R1, R1, 0xfffffff8 ;  /* 0xfffffff801017836 */ /* 0x001fe20000000000 */
[----:B------:R-:W0:Y:S01]  /*0020*/  S2R R4, SR_TID.X ;  /* 0x0000000000047919 */ /* 0x000e220000002100 */
[----:B------:R-:W-:Y:S01]  /*0030*/  ELECT P0, URZ, PT ;  /* 0x00000000003f782f */ /* 0x000fe20003800000 */
[----:B------:R-:W-:Y:S01]  /*0040*/  BSSY B0, `(.L_x_0) ;  /* 0x000000f000007945 */ /* 0x000fe20003800000 */
[--C-:B0-----:R-:W-:Y:S02]  /*0050*/  SHF.R.U32.HI R0, RZ, 0x5, R4.reuse ;  /* 0x00000005ff007819 */ /* 0x101fe40000011604 */
[----:B------:R-:W-:-:S03]  /*0060*/  SHF.R.U32.HI R5, RZ, 0x7, R4 ;  /* 0x00000007ff057819 */ /* 0x000fc60000011604 */
[----:B------:R-:W0:Y:S04]  /*0070*/  SHFL.IDX PT, R2, R0, RZ, 0x1f ;  /* 0x00001fff00027589 */ /* 0x000e2800000e0000 */
[----:B------:R1:W2:Y:S01]  /*0080*/  SHFL.IDX PT, R8, R5, RZ, 0x1f ;  /* 0x00001fff05087589 */ /* 0x0002a200000e0000 */
[----:B0-----:R-:W-:-:S13]  /*0090*/  ISETP.NE.OR P0, PT, R2, RZ, !P0 ;  /* 0x000000ff0200720c */ /* 0x001fda0004705670 */
[----:B-12---:R-:W-:Y:S05]  /*00a0*/  @P0 BRA `(.L_x_1) ;  /* 0x0000000000200947 */ /* 0x006fea0003800000 */
[----:B------:R-:W-:Y:S02]  /*00b0*/  ULDC.64 UR4, c[0x0][0x198] ;  /* 0x0000660000047ab9 */ /* 0x000fe40000000a00 */
[----:B------:R-:W-:Y:S02]  /*00c0*/  UIADD3 UR6, UP0, UR4, 0xf0, URZ ;  /* 0x000000f004067890 */ /* 0x000fe4000ff1e03f */
[----:B------:R-:W-:Y:S02]  /*00d0*/  UIADD3 UR4, UP1, UR4, 0x1f0, URZ ;  /* 0x000001f004047890 */ /* 0x000fe4000ff3e03f */
[----:B------:R-:W-:Y:S02]  /*00e0*/  UIADD3.X UR7, URZ, UR5, URZ, UP0, !UPT ;  /* 0x000000053f077290 */ /* 0x000fe400087fe43f */
[----:B------:R-:W-:-:S07]  /*00f0*/  UIADD3.X UR5, URZ, UR5, URZ, UP1, !UPT ;  /* 0x000000053f057290 */ /* 0x000fce0008ffe43f */
[----:B------:R0:W-:Y:S02]  /*0100*/  UTMACCTL.PF [UR6] ;  /* 0x00000000060079b9 */ /* 0x0001e40008040000 */
[----:B------:R0:W-:Y:S02]  /*0110*/  UTMACCTL.PF [UR4] ;  /* 0x00000000040079b9 */ /* 0x0001e40008040000 */
[----:B0-----:R-:W-:Y:S01]  /*0120*/  NOP ;  /* 0x0000000000007918 */ /* 0x001fe20000000000 */
.L_x_1:
[----:B------:R-:W-:Y:S05]  /*0130*/  BSYNC B0 ;  /* 0x0000000000007941 */ /* 0x000fea0003800000 */
.L_x_0:
[----:B------:R-:W0:Y:S02]  /*0140*/  SHFL.IDX PT, R3, R0, RZ, 0x1f ;  /* 0x00001fff00037589 */ /* 0x000e2400000e0000 */
[----:B0-----:R-:W-:-:S13]  /*0150*/  ISETP.NE.AND P0, PT, R3, RZ, PT ;  /* 0x000000ff0300720c */ /* 0x001fda0003f05270 */
[----:B------:R-:W-:Y:S05]  /*0160*/  @P0 BRA `(.L_x_2) ;  /* 0x0000000000b40947 */ /* 0x000fea0003800000 */
[----:B------:R-:W-:Y:S01]  /*0170*/  ELECT P0, URZ, PT ;  /* 0x00000000003f782f */ /* 0x000fe20003800000 */
[----:B------:R-:W-:-:S12]  /*0180*/  BSSY B0, `(.L_x_2) ;  /* 0x000002b000007945 */ /* 0x000fd80003800000 */
[----:B------:R-:W-:Y:S05]  /*0190*/  @!P0 BRA `(.L_x_3) ;  /* 0x0000000000a48947 */ /* 0x000fea0003800000 */
[----:B------:R-:W0:Y:S01]  /*01a0*/  S2UR UR8, SR_CgaCtaId ;  /* 0x00000000000879c3 */ /* 0x000e220000008800 */
[----:B------:R-:W-:Y:S01]  /*01b0*/  UMOV UR4, 0x400 ;  /* 0x0000040000047882 */ /* 0x000fe20000000000 */
[----:B------:R-:W-:Y:S01]  /*01c0*/  UMOV UR5, 0x1 ;  /* 0x0000000100057882 */ /* 0x000fe20000000000 */
[----:B------:R-:W-:Y:S02]  /*01d0*/  UMOV UR6, 0x80 ;  /* 0x0000008000067882 */ /* 0x000fe40000000000 */
[----:B------:R-:W-:-:S04]  /*01e0*/  UIADD3 UR6, -UR6, 0x100000, URZ ;  /* 0x0010000006067890 */ /* 0x000fc8000fffe13f */
[----:B------:R-:W-:Y:S02]  /*01f0*/  USHF.L.U32 UR7, UR6, 0xb, URZ ;  /* 0x0000000b06077899 */ /* 0x000fe4000800063f */
[----:B------:R-:W-:Y:S02]  /*0200*/  USHF.L.U32 UR6, UR6, 0x1, URZ ;  /* 0x0000000106067899 */ /* 0x000fe4000800063f */
[----:B0-----:R-:W-:Y:S02]  /*0210*/  ULEA UR8, UR8, UR4, 0x18 ;  /* 0x0000000408087291 */ /* 0x001fe4000f8ec03f */
[----:B------:R-:W-:-:S04]  /*0220*/  UIADD3 UR4, -UR5, 0x100000, URZ ;  /* 0x0010000005047890 */ /* 0x000fc8000fffe13f */
[----:B------:R-:W-:Y:S02]  /*0230*/  USHF.L.U32 UR5, UR4, 0xb, URZ ;  /* 0x0000000b04057899 */ /* 0x000fe4000800063f */
[----:B------:R-:W-:Y:S01]  /*0240*/  USHF.L.U32 UR4, UR4, 0x1, URZ ;  /* 0x0000000104047899 */ /* 0x000fe2000800063f */
[----:B------:R-:W0:Y:S11]  /*0250*/  FENCE.VIEW.ASYNC.S ;  /* 0x00000000000073c6 */ /* 0x000e360000000000 */
[----:B0-----:R0:W1:Y:S01]  /*0260*/  SYNCS.EXCH.64 URZ, [UR8], UR4 ;  /* 0x00000004083f75b2 */ /* 0x0010620008000100 */
[----:B------:R0:W2:Y:S01]  /*0270*/  SYNCS.EXCH.64 URZ, [UR8+0x70], UR6 ;  /* 0x00007006083f75b2 */ /* 0x0000a20008000100 */
[----:B------:R0:W3:Y:S01]  /*0280*/  SYNCS.EXCH.64 URZ, [UR8+0x8], UR4 ;  /* 0x00000804083f75b2 */ /* 0x0000e20008000100 */
[----:B------:R0:W4:Y:S01]  /*0290*/  SYNCS.EXCH.64 URZ, [UR8+0x78], UR6 ;  /* 0x00007806083f75b2 */ /* 0x0001220008000100 */
[----:B------:R0:W0:Y:S01]  /*02a0*/  SYNCS.EXCH.64 URZ, [UR8+0x10], UR4 ;  /* 0x00001004083f75b2 */ /* 0x0000220008000100 */
        /* <DEDUP_REMOVED lines=23> */
[----:B-1234-:R-:W-:Y:S01]  /*0420*/  NOP ;  /* 0x0000000000007918 */ /* 0x01efe20000000000 */
.L_x_3:
[----:B0-----:R-:W-:Y:S05]  /*0430*/  BSYNC B0 ;  /* 0x0000000000007941 */ /* 0x001fea0003800000 */
.L_x_2:
[----:B------:R-:W0:Y:S01]  /*0440*/  SHFL.IDX PT, R6, R0, RZ, 0x1f ;  /* 0x00001fff00067589 */ /* 0x000e2200000e0000 */
[----:B------:R-:W-:Y:S01]  /*0450*/  ELECT P0, URZ, PT ;  /* 0x00000000003f782f */ /* 0x000fe20003800000 */
[----:B------:R-:W-:Y:S01]  /*0460*/  NOP ;  /* 0x0000000000007918 */ /* 0x000fe20000000000 */
[----:B------:R-:W-:Y:S01]  /*0470*/  ELECT P1, URZ, PT ;  /* 0x00000000003f782f */ /* 0x000fe20003820000 */
[----:B------:R-:W1:Y:S01]  /*0480*/  SHFL.IDX PT, R3, R0, RZ, 0x1f ;  /* 0x00001fff00037589 */ /* 0x000e6200000e0000 */
[----:B------:R-:W-:Y:S01]  /*0490*/  UMOV UR4, 0x20 ;  /* 0x0000002000047882 */ /* 0x000fe20000000000 */
[----:B------:R-:W-:Y:S01]  /*04a0*/  UMOV UR11, 0x80 ;  /* 0x00000080000b7882 */ /* 0x000fe20000000000 */
[----:B------:R-:W-:Y:S01]  /*04b0*/  NOP ;  /* 0x0000000000007918 */ /* 0x000fe20000000000 */
[C---:B------:R-:W-:Y:S01]  /*04c0*/  VIADD R33, R8.reuse, 0xffffffff ;  /* 0xffffffff08217836 */ /* 0x040fe20000000000 */
[----:B------:R-:W2:Y:S01]  /*04d0*/  SHFL.IDX PT, R5, R5, RZ, 0x1f ;  /* 0x00001fff05057589 */ /* 0x000ea200000e0000 */
[----:B------:R-:W-:Y:S01]  /*04e0*/  ULDC.64 UR36, c[0x0][0x208] ;  /* 0x0000820000247ab9 */ /* 0x000fe20000000a00 */
[----:B------:R-:W-:-:S02]  /*04f0*/  ISETP.NE.AND P2, PT, R8, RZ, PT ;  /* 0x000000ff0800720c */ /* 0x000fc40003f45270 */
[----:B------:R-:W-:Y:S02]  /*0500*/  ISETP.GE.U32.AND P3, PT, R33, 0x2, PT ;  /* 0x000000022100780c */ /* 0x000fe40003f66070 */
[----:B0-----:R-:W-:Y:S02]  /*0510*/  ISETP.NE.OR P0, PT, R6, RZ, !P0 ;  /* 0x000000ff0600720c */ /* 0x001fe40004705670 */
[----:B-1----:R-:W-:Y:S02]  /*0520*/  ISETP.NE.OR P1, PT, R3, RZ, !P1 ;  /* 0x000000ff0300720c */ /* 0x002fe40004f25670 */
[----:B------:R-:W-:-:S04]  /*0530*/  SHF.R.S32.HI R3, RZ, 0x1f, R2 ;  /* 0x0000001fff037819 */ /* 0x000fc80000011402 */
[----:B------:R-:W-:-:S05]  /*0540*/  LEA.HI R3, R3, R2, RZ, 0x2 ;  /* 0x0000000203037211 */ /* 0x000fca00078f10ff */
[----:B------:R-:W-:Y:S01]  /*0550*/  VOTEU.ALL UP0, P0 ;  /* 0x00000000003f7886 */ /* 0x000fe20000000000 */
[----:B------:R-:W-:Y:S01]  /*0560*/  LOP3.LUT R3, R3, 0xfffffffc, RZ, 0xc0, !PT ;  /* 0xfffffffc03037812 */ /* 0x000fe200078ec0ff */
[----:B------:R-:W-:-:S03]  /*0570*/  VOTEU.ALL UP1, P1 ;  /* 0x00000000003f7886 */ /* 0x000fc60000820000 */
[----:B------:R-:W0:Y:S01]  /*0580*/  @!UP0 S2UR UR7, SR_CgaCtaId ;  /* 0x00000000000789c3 */ /* 0x000e220000008800 */
[----:B------:R-:W-:Y:S01]  /*0590*/  @!UP0 UMOV UR6, 0x400 ;  /* 0x0000040000068882 */ /* 0x000fe20000000000 */
[----:B------:R-:W-:-:S04]  /*05a0*/  @!UP0 UIADD3 UR4, -UR4, 0x100000, URZ ;  /* 0x0010000004048890 */ /* 0x000fc8000fffe13f */
[----:B------:R-:W-:Y:S02]  /*05b0*/  @!UP0 USHF.L.U32 UR5, UR4, 0xb, URZ ;  /* 0x0000000b04058899 */ /* 0x000fe4000800063f */
[----:B------:R-:W-:Y:S01]  /*05c0*/  @!UP0 USHF.L.U32 UR4, UR4, 0x1, URZ ;  /* 0x0000000104048899 */ /* 0x000fe2000800063f */
[----:B------:R-:W-:Y:S01]  /*05d0*/  IMAD.IADD R0, R2, 0x1, -R3 ;  /* 0x0000000102007824 */ /* 0x000fe200078e0a03 */
[----:B------:R-:W-:Y:S01]  /*05e0*/  @!UP1 UMOV UR9, 0x400 ;  /* 0x0000040000099882 */ /* 0x000fe20000000000 */
[----:B------:R-:W-:Y:S01]  /*05f0*/  VOTEU.ALL UP2, P1 ;  /* 0x00000000003f7886 */ /* 0x000fe20000840000 */
[----:B------:R-:W-:Y:S01]  /*0600*/  VOTEU.ALL UP3, P1 ;  /* 0x00000000003f7886 */ /* 0x000fe20000860000 */
[----:B------:R-:W-:Y:S01]  /*0610*/  VOTEU.ALL UP4, P1 ;  /* 0x00000000003f7886 */ /* 0x000fe20000880000 */
[----:B------:R-:W1:Y:S01]  /*0620*/  @!UP1 S2UR UR10, SR_CgaCtaId ;  /* 0x00000000000a99c3 */ /* 0x000e620000008800 */
[----:B------:R-:W-:Y:S01]  /*0630*/  VOTEU.ALL UP5, P1 ;  /* 0x00000000003f7886 */ /* 0x000fe200008a0000 */
[----:B------:R-:W-:-:S04]  /*0640*/  SHF.R.S32.HI R3, RZ, 0x1f, R4 ;  /* 0x0000001fff037819 */ /* 0x000fc80000011404 */
[----:B------:R-:W-:-:S04]  /*0650*/  LEA.HI R3, R3, R4, RZ, 0x7 ;  /* 0x0000000403037211 */ /* 0x000fc800078f38ff */
[----:B------:R-:W-:-:S05]  /*0660*/  LOP3.LUT R3, R3, 0xffffff80, RZ, 0xc0, !PT ;  /* 0xffffff8003037812 */ /* 0x000fca00078ec0ff */
[----:B------:R-:W-:Y:S01]  /*0670*/  IMAD.IADD R3, R4, 0x1, -R3 ;  /* 0x0000000104037824 */ /* 0x000fe200078e0a03 */
[----:B0-----:R-:W-:Y:S02]  /*0680*/  @!UP0 ULEA UR8, UR7, UR6, 0x18 ;  /* 0x0000000607088291 */ /* 0x001fe4000f8ec03f */
[----:B------:R-:W-:-:S04]  /*0690*/  @!UP1 UIADD3 UR6, -UR11, 0x100000, URZ ;  /* 0x001000000b069890 */ /* 0x000fc8000fffe13f */
[----:B------:R-:W-:Y:S02]  /*06a0*/  @!UP1 USHF.L.U32 UR7, UR6, 0xb, URZ ;  /* 0x0000000b06079899 */ /* 0x000fe4000800063f */
[----:B------:R-:W-:Y:S01]  /*06b0*/  @!UP1 USHF.L.U32 UR6, UR6, 0x1, URZ ;  /* 0x0000000106069899 */ /* 0x000fe2000800063f */
[----:B------:R-:W-:Y:S01]  /*06c0*/  VOTEU.ALL UP0, P0 ;  /* 0x00000000003f7886 */ /* 0x000fe20000000000 */
[----:B-1----:R-:W-:Y:S01]  /*06d0*/  @!UP1 ULEA UR9, UR10, UR9, 0x18 ;  /* 0x000000090a099291 */ /* 0x002fe2000f8ec03f */
[----:B------:R-:W-:Y:S02]  /*06e0*/  VOTEU.ALL UP1, P0 ;  /* 0x00000000003f7886 */ /* 0x000fe40000020000 */
[----:B------:R-:W-:Y:S01]  /*06f0*/  ULDC.64 UR10, c[0x0][0x598] ;  /* 0x00016600000a7ab9 */ /* 0x000fe20000000a00 */
[----:B------:R-:W-:Y:S01]  /*0700*/  ISETP.NE.AND P0, PT, R0, 0x3, PT ;  /* 0x000000030000780c */ /* 0x000fe20003f05270 */
[----:B------:R-:W0:Y:S02]  /*0710*/  FENCE.VIEW.ASYNC.S ;  /* 0x00000000000073c6 */ /* 0x000e240000000000 */
[----:B0-----:R0:W1:Y:S01]  /*0720*/  @!UP0 SYNCS.EXCH.64 URZ, [UR8+0x110], UR4 ;  /* 0x00011004083f85b2 */ /* 0x0010620008000100 */
[----:B------:R-:W-:-:S02]  /*0730*/  ISETP.NE.U32.AND P1, PT, RZ, UR10, PT ;  /* 0x0000000aff007c0c */ /* 0x000fc4000bf25070 */
[----:B------:R-:W-:Y:S02]  /*0740*/  ISETP.EQ.OR P0, PT, R0, RZ, !P0 ;  /* 0x000000ff0000720c */ /* 0x000fe40004702670 */
[----:B------:R-:W-:Y:S02]  /*0750*/  ISETP.NE.AND.EX P1, PT, RZ, UR11, PT, P1 ;  /* 0x0000000bff007c0c */ /* 0x000fe4000bf25310 */
[----:B------:R-:W-:-:S04]  /*0760*/  ISETP.EQ.AND P0, PT, R8, RZ, P0 ;  /* 0x000000ff0800720c */ /* 0x000fc80000702270 */
[----:B------:R-:W-:-:S04]  /*0770*/  SEL R16, RZ, 0x1, !P0 ;  /* 0x00000001ff107807 */ /* 0x000fc80004000000 */
[----:B------:R-:W-:Y:S01]  /*0780*/  SEL R16, R16, 0x2, P3 ;  /* 0x0000000210107807 */ /* 0x000fe20001800000 */
[----:B------:R0:W1:Y:S01]  /*0790*/  @!UP1 SYNCS.EXCH.64 URZ, [UR8+0x118], UR4 ;  /* 0x00011804083f95b2 */ /* 0x0000620008000100 */
[----:B------:R-:W-:Y:S01]  /*07a0*/  NOP ;  /* 0x0000000000007918 */ /* 0x000fe20000000000 */
[----:B------:R0:W1:Y:S01]  /*07b0*/  @!UP2 SYNCS.EXCH.64 URZ, [UR9+0xf0], UR6 ;  /* 0x0000f006093fa5b2 */ /* 0x0000620008000100 */
[----:B------:R0:W1:Y:S01]  /*07c0*/  @!UP3 SYNCS.EXCH.64 URZ, [UR9+0xf8], UR6 ;  /* 0x0000f806093fb5b2 */ /* 0x0000620008000100 */
[----:B------:R0:W1:Y:S01]  /*07d0*/  @!UP4 SYNCS.EXCH.64 URZ, [UR9+0x100], UR6 ;  /* 0x00010006093fc5b2 */ /* 0x0000620008000100 */
[----:B------:R0:W1:Y:S01]  /*07e0*/  @!UP5 SYNCS.EXCH.64 URZ, [UR9+0x108], UR6 ;  /* 0x00010806093fd5b2 */ /* 0x0000620008000100 */
[----:B------:R-:W-:Y:S01]  /*07f0*/  NOP ;  /* 0x0000000000007918 */ /* 0x000fe20000000000 */
[----:B-1----:R-:W-:Y:S06]  /*0800*/  BAR.SYNC.DEFER_BLOCKING 0x0 ;  /* 0x0000000000007b1d */ /* 0x002fec0000010000 */
[----:B0-2---:R-:W-:Y:S05]  /*0810*/  @!P1 BRA `(.L_x_4) ;  /* 0x00000000001c9947 */ /* 0x005fea0003800000 */
[----:B------:R-:W0:Y:S02]  /*0820*/  LDC.64 R6, c[0x0][0x598] ;  /* 0x00016600ff067b82 */ /* 0x000e240000000a00 */
[----:B0-----:R-:W2:Y:S02]  /*0830*/  LDG.E.64 R6, desc[UR36][R6.64] ;  /* 0x0000002406067981 */ /* 0x001ea4000c1e1b00 */
[----:B--2---:R-:W-:-:S04]  /*0840*/  ISETP.NE.U32.AND P0, PT, R6, RZ, PT ;  /* 0x000000ff0600720c */ /* 0x004fc80003f05070 */
[----:B------:R-:W-:-:S13]  /*0850*/  ISETP.NE.AND.EX P0, PT, R7, RZ, PT, P0 ;  /* 0x000000ff0700720c */ /* 0x000fda0003f05300 */
[----:B------:R-:W-:Y:S05]  /*0860*/  @!P0 BRA `(.L_x_4) ;  /* 0x0000000000088947 */ /* 0x000fea0003800000 */
[----:B------:R1:W5:Y:S01]  /*0870*/  LD.E R56, desc[UR36][R6.64] ;  /* 0x0000002406387980 */ /* 0x000362000c101900 */
[----:B------:R-:W-:Y:S05]  /*0880*/  BRA `(.L_x_5) ;  /* 0x0000000000247947 */ /* 0x000fea0003800000 */
.L_x_4:
[----:B------:R-:W-:Y:S02]  /*0890*/  ULDC.64 UR4, c[0x0][0x588] ;  /* 0x0001620000047ab9 */ /* 0x000fe40000000a00 */
[----:B------:R-:W-:-:S04]  /*08a0*/  ISETP.NE.U32.AND P0, PT, RZ, UR4, PT ;  /* 0x00000004ff007c0c */ /* 0x000fc8000bf05070 */
[----:B------:R-:W-:-:S13]  /*08b0*/  ISETP.NE.AND.EX P0, PT, RZ, UR5, PT, P0 ;  /* 0x00000005ff007c0c */ /* 0x000fda000bf05300 */
[----:B------:R-:W-:Y:S05]  /*08c0*/  @!P0 BRA `(.L_x_6) ;  /* 0x00000000000c8947 */ /* 0x000fea0003800000 */
[----:B------:R-:W0:Y:S02]  /*08d0*/  LDC.64 R56, c[0x0][0x588] ;  /* 0x00016200ff387b82 */ /* 0x000e240000000a00 */
[----:B0-----:R0:W5:Y:S01]  /*08e0*/  LDG.E R56, desc[UR36][R56.64] ;  /* 0x0000002438387981 */ /* 0x001162000c1e1900 */
[----:B------:R-:W-:Y:S05]  /*08f0*/  BRA `(.L_x_5) ;  /* 0x0000000000087947 */ /* 0x000fea0003800000 */
.L_x_6:
[----:B------:R-:W-:Y:S02]  /*0900*/  ULDC UR4, c[0x0][0x580] ;  /* 0x0001600000047ab9 */ /* 0x000fe40000000800 */
[----:B------:R-:W-:-:S07]  /*0910*/  IMAD.U32 R56, RZ, RZ, UR4 ;  /* 0x00000004ff387e24 */ /* 0x000fce000f8e00ff */
.L_x_5:
[----:B------:R-:W-:Y:S02]  /*0920*/  ULDC.64 UR4, c[0x0][0x5a0] ;  /* 0x0001680000047ab9 */ /* 0x000fe40000000a00 */
[----:B------:R-:W-:-:S04]  /*0930*/  ISETP.NE.U32.AND P0, PT, RZ, UR4, PT ;  /* 0x00000004ff007c0c */ /* 0x000fc8000bf05070 */
[----:B------:R-:W-:-:S13]  /*0940*/  ISETP.NE.AND.EX P0, PT, RZ, UR5, PT, P0 ;  /* 0x00000005ff007c0c */ /* 0x000fda000bf05300 */
[----:B------:R-:W-:Y:S05]  /*0950*/  @!P0 BRA `(.L_x_7) ;  /* 0x00000000001c8947 */ /* 0x000fea0003800000 */
[----:B-1----:R-:W1:Y:S02]  /*0960*/  LDC.64 R6, c[0x0][0x5a0] ;  /* 0x00016800ff067b82 */ /* 0x002e640000000a00 */
[----:B-1----:R-:W2:Y:S02]  /*0970*/  LDG.E.64 R6, desc[UR36][R6.64] ;  /* 0x0000002406067981 */ /* 0x002ea4000c1e1b00 */
[----:B--2---:R-:W-:-:S04]  /*0980*/  ISETP.NE.U32.AND P0, PT, R6, RZ, PT ;  /* 0x000000ff0600720c */ /* 0x004fc80003f05070 */
[----:B------:R-:W-:-:S13]  /*0990*/  ISETP.NE.AND.EX P0, PT, R7, RZ, PT, P0 ;  /* 0x000000ff0700720c */ /* 0x000fda0003f05300 */
[----:B------:R-:W-:Y:S05]  /*09a0*/  @!P0 BRA `(.L_x_7) ;  /* 0x0000000000088947 */ /* 0x000fea0003800000 */
[----:B0-----:R2:W5:Y:S01]  /*09b0*/  LD.E R57, desc[UR36][R6.64] ;  /* 0x0000002406397980 */ /* 0x001562000c101900 */
[----:B------:R-:W-:Y:S05]  /*09c0*/  BRA `(.L_x_8) ;  /* 0x0000000000247947 */ /* 0x000fea0003800000 */
.L_x_7:
[----:B------:R-:W-:Y:S02]  /*09d0*/  ULDC.64 UR4, c[0x0][0x590] ;  /* 0x0001640000047ab9 */ /* 0x000fe40000000a00 */
[----:B------:R-:W-:-:S04]  /*09e0*/  ISETP.NE.U32.AND P0, PT, RZ, UR4, PT ;  /* 0x00000004ff007c0c */ /* 0x000fc8000bf05070 */
[----:B------:R-:W-:-:S13]  /*09f0*/  ISETP.NE.AND.EX P0, PT, RZ, UR5, PT, P0 ;  /* 0x00000005ff007c0c */ /* 0x000fda000bf05300 */
[----:B------:R-:W-:Y:S05]  /*0a00*/  @!P0 BRA `(.L_x_9) ;  /* 0x00000000000c8947 */ /* 0x000fea0003800000 */
[----:B-1----:R-:W0:Y:S02]  /*0a10*/  LDC.64 R6, c[0x0][0x590] ;  /* 0x00016400ff067b82 */ /* 0x002e240000000a00 */
[----:B0-----:R0:W5:Y:S01]  /*0a20*/  LDG.E R57, desc[UR36][R6.64] ;  /* 0x0000002406397981 */ /* 0x001162000c1e1900 */
[----:B------:R-:W-:Y:S05]  /*0a30*/  BRA `(.L_x_8) ;  /* 0x0000000000087947 */ /* 0x000fea0003800000 */
.L_x_9:
[----:B------:R-:W-:Y:S02]  /*0a40*/  ULDC UR4, c[0x0][0x584] ;  /* 0x0001610000047ab9 */ /* 0x000fe40000000800 */
[----:B0-----:R-:W-:-:S07]  /*0a50*/  IMAD.U32 R57, RZ, RZ, UR4 ;  /* 0x00000004ff397e24 */ /* 0x001fce000f8e00ff */
.L_x_8:
[----:B------:R-:W3:Y:S01]  /*0a60*/  LDC R2, c[0x0][0x65c] ;  /* 0x00019700ff027b82 */ /* 0x000ee20000000800 */
[----:B------:R-:W4:Y:S01]  /*0a70*/  S2R R14, SR_CTAID.Y ;  /* 0x00000000000e7919 */ /* 0x000f220000002600 */
[----:B------:R-:W-:Y:S01]  /*0a80*/  ULDC UR6, c[0x0][0x28c] ;  /* 0x0000a30000067ab9 */ /* 0x000fe20000000800 */
[----:B------:R-:W-:Y:S01]  /*0a90*/  ISETP.NE.AND P0, PT, R8, 0x2, PT ;  /* 0x000000020800780c */ /* 0x000fe20003f05270 */
[----:B------:R-:W-:Y:S01]  /*0aa0*/  UIADD3 UR6, UR6, 0x3f, URZ ;  /* 0x0000003f06067890 */ /* 0x000fe2000fffe03f */
[----:B012---:R-:W0:Y:S01]  /*0ab0*/  S2R R6, SR_CTAID.X ;  /* 0x0000000000067919 */ /* 0x007e220000002500 */
[----:B------:R-:W-:Y:S01]  /*0ac0*/  IMAD.MOV.U32 R7, RZ, RZ, RZ ;  /* 0x000000ffff077224 */ /* 0x000fe200078e00ff */
[----:B------:R-:W-:Y:S01]  /*0ad0*/  UMOV UR38, URZ ;  /* 0x0000003f00267c82 */ /* 0x000fe20008000000 */
[----:B------:R-:W-:Y:S01]  /*0ae0*/  USHF.R.S32.HI UR7, URZ, 0x1f, UR6 ;  /* 0x0000001f3f077899 */ /* 0x000fe20008011406 */
[----:B------:R-:W-:Y:S01]  /*0af0*/  UMOV UR39, URZ ;  /* 0x0000003f00277c82 */ /* 0x000fe20008000000 */
[----:B------:R-:W-:-:S02]  /*0b00*/  ULDC.64 UR8, c[0x0][0x650] ;  /* 0x0001940000087ab9 */ /* 0x000fc40000000a00 */
[----:B------:R-:W-:-:S04]  /*0b10*/  ULEA.HI UR7, UR7, UR6, URZ, 0x6 ;  /* 0x0000000607077291 */ /* 0x000fc8000f8f303f */
[----:B------:R-:W-:Y:S01]  /*0b20*/  USHF.R.S32.HI UR40, URZ, 0x6, UR7 ;  /* 0x000000063f287899 */ /* 0x000fe20008011407 */
[----:B---3--:R-:W-:-:S13]  /*0b30*/  ISETP.NE.AND P1, PT, R2, 0x1, PT ;  /* 0x000000010200780c */ /* 0x008fda0003f25270 */
[----:B------:R-:W0:Y:S01]  /*0b40*/  @P1 LDC R19, c[0x0][0x10] ;  /* 0x00000400ff131b82 */ /* 0x000e220000000800 */
[----:B----4-:R-:W-:Y:S02]  /*0b50*/  @P1 IMAD.MOV.U32 R8, RZ, RZ, R14 ;  /* 0x000000ffff081224 */ /* 0x010fe400078e000e */
[----:B------:R-:W-:Y:S02]  /*0b60*/  @P1 IMAD.MOV.U32 R9, RZ, RZ, RZ ;  /* 0x000000ffff091224 */ /* 0x000fe400078e00ff */
[----:B------:R-:W-:-:S03]  /*0b70*/  @P1 IMAD.MOV.U32 R17, RZ, RZ, RZ ;  /* 0x000000ffff111224 */ /* 0x000fc600078e00ff */
[----:B------:R-:W1:Y:S01]  /*0b80*/  @!P1 LDC R11, c[0x0][0xc] ;  /* 0x00000300ff0b9b82 */ /* 0x000e620000000800 */
[----:B------:R-:W-:Y:S01]  /*0b90*/  ULDC UR4, c[0x0][0xc] ;  /* 0x0000030000047ab9 */ /* 0x000fe20000000800 */
[----:B------:R-:W-:Y:S02]  /*0ba0*/  ULDC UR5, c[0x0][0x10] ;  /* 0x0000040000057ab9 */ /* 0x000fe40000000800 */
[----:B------:R-:W-:-:S04]  /*0bb0*/  UIMAD.WIDE.U32 UR4, UR4, UR5, URZ ;  /* 0x00000005040472a5 */ /* 0x000fc8000f8e003f */
[----:B------:R-:W2:Y:S01]  /*0bc0*/  LDC R2, c[0x0][0x14] ;  /* 0x00000500ff027b82 */ /* 0x000ea20000000800 */
[----:B0-----:R-:W-:-:S04]  /*0bd0*/  @P1 IMAD.WIDE.U32 R18, R6, R19, R8 ;  /* 0x0000001306121225 */ /* 0x001fc800078e0008 */
[----:B------:R-:W-:Y:S02]  /*0be0*/  @P1 IMAD.IADD R17, R19, 0x1, R17 ;  /* 0x0000000113111824 */ /* 0x000fe400078e0211 */
[----:B-1----:R-:W-:-:S04]  /*0bf0*/  @!P1 IMAD.WIDE.U32 R8, R11, R14, R6 ;  /* 0x0000000e0b089225 */ /* 0x002fc800078e0006 */
[----:B------:R-:W-:Y:S02]  /*0c00*/  @!P1 IMAD.MOV.U32 R18, RZ, RZ, R8 ;  /* 0x000000ffff129224 */ /* 0x000fe400078e0008 */
[----:B------:R-:W-:Y:S02]  /*0c10*/  @!P1 IMAD.MOV.U32 R17, RZ, RZ, R9 ;  /* 0x000000ffff119224 */ /* 0x000fe400078e0009 */
[----:B--2---:R-:W-:-:S04]  /*0c20*/  IMAD.WIDE.U32 R12, R2, UR4, RZ ;  /* 0x00000004020c7c25 */ /* 0x004fc8000f8e00ff */
[----:B------:R-:W-:Y:S01]  /*0c30*/  IMAD R23, R2, UR5, RZ ;  /* 0x0000000502177c24 */ /* 0x000fe2000f8e02ff */
[----:B------:R0:W-:Y:S03]  /*0c40*/  STL.64 [R1], R12 ;  /* 0x0000000c01007387 */ /* 0x0001e60000100a00 */
[----:B------:R-:W-:Y:S01]  /*0c50*/  IMAD.IADD R23, R13, 0x1, R23 ;  /* 0x000000010d177824 */ /* 0x000fe200078e0217 */
[----:B------:R-:W-:Y:S06]  /*0c60*/  @P0 BRA `(.L_x_10) ;  /* 0x0000000000240947 */ /* 0x000fec0003800000 */
[----:B------:R-:W-:Y:S01]  /*0c70*/  USHF.R.U32.HI UR4, URZ, 0x1, UR40 ;  /* 0x000000013f047899 */ /* 0x000fe20008011628 */
[----:B------:R-:W-:Y:S01]  /*0c80*/  IADD3 R18, P0, R18, R12, RZ ;  /* 0x0000000c12127210 */ /* 0x000fe20007f1e0ff */
[----:B------:R-:W-:Y:S02]  /*0c90*/  UISETP.GE.U32.AND UP0, UPT, UR40, 0xe, UPT ;  /* 0x0000000e2800788c */ /* 0x000fe4000bf06070 */
[----:B------:R-:W-:Y:S02]  /*0ca0*/  UIMAD.WIDE.U32 UR4, UR4, -0x6db6db6d, URZ ;  /* 0x92492493040478a5 */ /* 0x000fe4000f8e003f */
[----:B------:R-:W-:Y:S01]  /*0cb0*/  IMAD.X R17, R23, 0x1, R17, P0 ;  /* 0x0000000117117824 */ /* 0x000fe200000e0611 */
[----:B------:R-:W-:Y:S01]  /*0cc0*/  UMOV UR39, URZ ;  /* 0x0000003f00277c82 */ /* 0x000fe20008000000 */
[----:B------:R-:W-:-:S04]  /*0cd0*/  USHF.R.U32.HI UR4, URZ, 0x2, UR5 ;  /* 0x000000023f047899 */ /* 0x000fc80008011605 */
[----:B------:R-:W-:Y:S02]  /*0ce0*/  UIMAD UR38, UR4, -0xe, UR40 ;  /* 0xfffffff2042678a4 */ /* 0x000fe4000f8e0228 */
[----:B------:R-:W-:-:S12]  /*0cf0*/  @UP0 ULOP3.LUT UR39, UR4, 0x1, URZ, 0xc0, !UPT ;  /* 0x0000000104270892 */ /* 0x000fd8000f8ec03f */
.L_x_10:
[----:B------:R-:W-:Y:S01]  /*0d00*/  ISETP.GE.U32.AND P0, PT, R18, UR8, PT ;  /* 0x0000000812007c0c */ /* 0x000fe2000bf06070 */
[----:B------:R-:W-:Y:S01]  /*0d10*/  IMAD.MOV.U32 R19, RZ, RZ, -0x1 ;  /* 0xffffffffff137424 */ /* 0x000fe200078e00ff */
[----:B------:R-:W-:Y:S01]  /*0d20*/  PRMT R8, RZ, 0x7610, R8 ;  /* 0x00007610ff087816 */ /* 0x000fe20000000008 */
[----:B------:R-:W-:Y:S01]  /*0d30*/  IMAD.MOV.U32 R22, RZ, RZ, -0x1 ;  /* 0xffffffffff167424 */ /* 0x000fe200078e00ff */
[----:B------:R-:W-:Y:S01]  /*0d40*/  ISETP.GE.U32.AND.EX P0, PT, R17, UR9, PT, P0 ;  /* 0x0000000911007c0c */ /* 0x000fe2000bf06100 */
[----:B------:R-:W-:-:S12]  /*0d50*/  IMAD.MOV.U32 R2, RZ, RZ, -0x1 ;  /* 0xffffffffff027424 */ /* 0x000fd800078e00ff */
[----:B------:R-:W-:Y:S05]  /*0d60*/  @P0 BRA `(.L_x_11) ;  /* 0x00000004005c0947 */ /* 0x000fea0003800000 */
[----:B------:R-:W1:Y:S01]  /*0d70*/  LDC.64 R20, c[0x0][0x628] ;  /* 0x00018a00ff147b82 */ /* 0x000e620000000a00 */
[----:B------:R-:W-:Y:S02]  /*0d80*/  IMAD.MOV.U32 R8, RZ, RZ, R18 ;  /* 0x000000ffff087224 */ /* 0x000fe400078e0012 */
[----:B------:R-:W-:-:S05]  /*0d90*/  IMAD.MOV.U32 R9, RZ, RZ, R17 ;  /* 0x000000ffff097224 */ /* 0x000fca00078e0011 */
[----:B------:R-:W2:Y:S08]  /*0da0*/  LDC R2, c[0x0][0x630] ;  /* 0x00018c00ff027b82 */ /* 0x000eb00000000800 */
[----:B------:R-:W3:Y:S01]  /*0db0*/  LDC.64 R24, c[0x0][0x620] ;  /* 0x00018800ff187b82 */ /* 0x000ee20000000a00 */
[----:B-1----:R-:W-:-:S04]  /*0dc0*/  ISETP.NE.U32.AND P0, PT, R20, RZ, PT ;  /* 0x000000ff1400720c */ /* 0x002fc80003f05070 */
[----:B------:R-:W-:-:S13]  /*0dd0*/  ISETP.NE.AND.EX P0, PT, R21, RZ, PT, P0 ;  /* 0x000000ff1500720c */ /* 0x000fda0003f05300 */
[----:B--23--:R-:W-:Y:S05]  /*0de0*/  @!P0 BRA `(.L_x_12) ;  /* 0x0000000000288947 */ /* 0x00cfea0003800000 */
[----:B0-----:R-:W0:Y:S02]  /*0df0*/  LDC R13, c[0x0][0x634] ;  /* 0x00018d00ff0d7b82 */ /* 0x001e240000000800 */
[----:B0-----:R-:W-:-:S05]  /*0e00*/  IADD3 R13, P0, R18, R13, RZ ;  /* 0x0000000d120d7210 */ /* 0x001fca0007f1e0ff */
[----:B------:R-:W-:-:S04]  /*0e10*/  IMAD.X R15, RZ, RZ, R17, P0 ;  /* 0x000000ffff0f7224 */ /* 0x000fc800000e0611 */
[----:B------:R-:W-:-:S04]  /*0e20*/  IMAD.WIDE.U32 R8, R15, R20, RZ ;  /* 0x000000140f087225 */ /* 0x000fc800078e00ff */
[----:B------:R-:W-:-:S04]  /*0e30*/  IMAD.WIDE.U32 R10, P0, R13, R21, R8 ;  /* 0x000000150d0a7225 */ /* 0x000fc80007800008 */
[----:B------:R-:W-:-:S04]  /*0e40*/  IMAD.WIDE.U32 R8, R13, R20, RZ ;  /* 0x000000140d087225 */ /* 0x000fc800078e00ff */
[----:B------:R-:W-:Y:S01]  /*0e50*/  IMAD.X R13, RZ, RZ, RZ, P0 ;  /* 0x000000ffff0d7224 */ /* 0x000fe200000e06ff */
[----:B------:R-:W-:Y:S01]  /*0e60*/  IADD3 RZ, P0, R9, R10, RZ ;  /* 0x0000000a09ff7210 */ /* 0x000fe20007f1e0ff */
[----:B------:R-:W-:-:S04]  /*0e70*/  IMAD.MOV.U32 R12, RZ, RZ, R11 ;  /* 0x000000ffff0c7224 */ /* 0x000fc800078e000b */
[----:B------:R-:W-:-:S08]  /*0e80*/  IMAD.WIDE.U32.X R8, R15, R21, R12, P0 ;  /* 0x000000150f087225 */ /* 0x000fd000000e040c */
.L_x_12:
[-CC-:B------:R-:W-:Y:S01]  /*0e90*/  SHF.R.U64 R31, R8, R2.reuse, R9.reuse ;  /* 0x00000002081f7219 */ /* 0x180fe20000001209 */
[----:B0-----:R-:W0:Y:S01]  /*0ea0*/  LDC R12, c[0x0][0x618] ;  /* 0x00018600ff0c7b82 */ /* 0x001e220000000800 */
[----:B------:R-:W-:Y:S01]  /*0eb0*/  SHF.R.U32.HI R7, RZ, R2, R9 ;  /* 0x00000002ff077219 */ /* 0x000fe20000011609 */
[----:B------:R-:W-:Y:S01]  /*0ec0*/  ULDC UR4, c[0x0][0x150] ;  /* 0x0000540000047ab9 */ /* 0x000fe20000000800 */
[----:B------:R-:W-:Y:S01]  /*0ed0*/  IADD3 R11, P0, RZ, -R31, RZ ;  /* 0x8000001fff0b7210 */ /* 0x000fe20007f1e0ff */
[----:B------:R-:W-:Y:S01]  /*0ee0*/  IMAD.MOV.U32 R19, RZ, RZ, R17 ;  /* 0x000000ffff137224 */ /* 0x000fe200078e0011 */
[----:B------:R-:W-:-:S03]  /*0ef0*/  I2FP.F32.U32 R2, R6 ;  /* 0x0000000600027245 */ /* 0x000fc60000201000 */
[----:B------:R-:W1:Y:S01]  /*0f00*/  LDC.64 R26, c[0x0][0x640] ;  /* 0x00019000ff1a7b82 */ /* 0x000e620000000a00 */
[----:B------:R-:W-:Y:S02]  /*0f10*/  IMAD.X R13, RZ, RZ, ~R7, P0 ;  /* 0x000000ffff0d7224 */ /* 0x000fe400000e0e07 */
[----:B------:R-:W-:Y:S01]  /*0f20*/  FMUL R2, R2, UR4 ;  /* 0x0000000402027c20 */ /* 0x000fe20008400000 */
[----:B------:R-:W-:Y:S01]  /*0f30*/  IMAD.WIDE.U32 R8, R11, R24, R18 ;  /* 0x000000180b087225 */ /* 0x000fe200078e0012 */
[----:B------:R-:W-:-:S03]  /*0f40*/  ULDC UR4, c[0x0][0x154] ;  /* 0x0000550000047ab9 */ /* 0x000fc60000000800 */
[----:B------:R-:W-:Y:S01]  /*0f50*/  IMAD R10, R13, R24, RZ ;  /* 0x000000180d0a7224 */ /* 0x000fe200078e02ff */
[----:B------:R-:W2:Y:S01]  /*0f60*/  LDC R7, c[0x0][0x144] ;  /* 0x00005100ff077b82 */ /* 0x000ea20000000800 */
[----:B------:R-:W3:Y:S02]  /*0f70*/  F2I.U32.TRUNC.NTZ R2, R2 ;  /* 0x0000000200027305 */ /* 0x000ee4000020f000 */
[----:B------:R-:W-:-:S04]  /*0f80*/  IMAD R11, R11, R25, R10 ;  /* 0x000000190b0b7224 */ /* 0x000fc800078e020a */
[----:B------:R-:W-:Y:S01]  /*0f90*/  IMAD.IADD R9, R9, 0x1, R11 ;  /* 0x0000000109097824 */ /* 0x000fe200078e020b */
[----:B------:R-:W4:Y:S01]  /*0fa0*/  LDC R22, c[0x0][0x608] ;  /* 0x00018200ff167b82 */ /* 0x000f220000000800 */
[----:B------:R-:W-:-:S03]  /*0fb0*/  IMAD.MOV.U32 R11, RZ, RZ, -0x1 ;  /* 0xffffffffff0b7424 */ /* 0x000fc600078e00ff */
[--C-:B0-----:R-:W-:Y:S02]  /*0fc0*/  SHF.R.U64 R20, R8, R12, R9.reuse ;  /* 0x0000000c08147219 */ /* 0x101fe40000001209 */
[----:B------:R-:W-:Y:S02]  /*0fd0*/  I2FP.F32.U32 R8, R14 ;  /* 0x0000000e00087245 */ /* 0x000fe40000201000 */
[----:B------:R-:W0:Y:S01]  /*0fe0*/  LDC R24, c[0x0][0x658] ;  /* 0x00019600ff187b82 */ /* 0x000e220000000800 */
[----:B-1----:R-:W-:Y:S01]  /*0ff0*/  ISETP.NE.U32.AND P0, PT, R26, RZ, PT ;  /* 0x000000ff1a00720c */ /* 0x002fe20003f05070 */
[----:B---3--:R-:W-:Y:S02]  /*1000*/  IMAD.MOV R10, RZ, RZ, -R2 ;  /* 0x000000ffff0a7224 */ /* 0x008fe400078e0a02 */
[----:B------:R-:W-:Y:S01]  /*1010*/  FMUL R8, R8, UR4 ;  /* 0x0000000408087c20 */ /* 0x000fe20008400000 */
[----:B------:R-:W-:Y:S02]  /*1020*/  SHF.R.U32.HI R9, RZ, R12, R9 ;  /* 0x0000000cff097219 */ /* 0x000fe40000011609 */
[----:B------:R-:W-:Y:S01]  /*1030*/  ISETP.NE.AND.EX P0, PT, R27, RZ, PT, P0 ;  /* 0x000000ff1b00720c */ /* 0x000fe20003f05300 */
[----:B------:R1:W3:Y:S01]  /*1040*/  F2I.U32.TRUNC.NTZ R15, R8 ;  /* 0x00000008000f7305 */ /* 0x0002e2000020f000 */
[----:B------:R-:W1:Y:S01]  /*1050*/  LDC R19, c[0x0][0x148] ;  /* 0x00005200ff137b82 */ /* 0x000e620000000800 */
[----:B--2---:R-:W-:-:S07]  /*1060*/  IMAD R2, R7, R10, R6 ;  /* 0x0000000a07027224 */ /* 0x004fce00078e0206 */
[----:B------:R-:W2:Y:S01]  /*1070*/  LDC R25, c[0x0][0x600] ;  /* 0x00018000ff197b82 */ /* 0x000ea20000000800 */
[-CC-:B----4-:R-:W-:Y:S02]  /*1080*/  SHF.R.U64 R32, R20, R22.reuse, R9.reuse ;  /* 0x0000001614207219 */ /* 0x190fe40000001209 */
[----:B------:R-:W-:Y:S01]  /*1090*/  SHF.R.U32.HI R7, RZ, R22, R9 ;  /* 0x00000016ff077219 */ /* 0x000fe20000011609 */
[----:B------:R-:W-:-:S04]  /*10a0*/  IMAD.MOV.U32 R9, RZ, RZ, 0x1 ;  /* 0x00000001ff097424 */ /* 0x000fc800078e00ff */
[----:B------:R-:W4:Y:S01]  /*10b0*/  LDC R28, c[0x0][0x648] ;  /* 0x00019200ff1c7b82 */ /* 0x000f220000000800 */
[-C--:B0-----:R-:W-:Y:S02]  /*10c0*/  SHF.L.U32 R6, R11, R24.reuse, RZ ;  /* 0x000000180b067219 */ /* 0x081fe400000006ff */
[--C-:B------:R-:W-:Y:S02]  /*10d0*/  SHF.R.U64 R22, R32, R24, R7.reuse ;  /* 0x0000001820167219 */ /* 0x100fe40000001207 */
[----:B------:R-:W-:Y:S02]  /*10e0*/  LOP3.LUT R13, RZ, R6, RZ, 0x33, !PT ;  /* 0x00000006ff0d7212 */ /* 0x000fe400078e33ff */
[-C--:B------:R-:W-:Y:S01]  /*10f0*/  SHF.R.U32.HI R7, RZ, R24.reuse, R7 ;  /* 0x00000018ff077219 */ /* 0x080fe20000011607 */
[----:B------:R-:W0:Y:S01]  /*1100*/  LDC R29, c[0x0][0x638] ;  /* 0x00018e00ff1d7b82 */ /* 0x000e220000000800 */
[----:B------:R-:W-:Y:S01]  /*1110*/  SHF.L.U32 R12, R9, R24, RZ ;  /* 0x00000018090c7219 */ /* 0x000fe200000006ff */
[----:B------:R-:W-:-:S06]  /*1120*/  IMAD.MOV.U32 R6, RZ, RZ, R22 ;  /* 0x000000ffff067224 */ /* 0x000fcc00078e0016 */
[----:B------:R-:W0:Y:S01]  /*1130*/  LDC R30, c[0x0][0x610] ;  /* 0x00018400ff1e7b82 */ /* 0x000e220000000800 */
[----:B-1-3--:R-:W-:Y:S05]  /*1140*/  @!P0 BRA `(.L_x_13) ;  /* 0x0000000000288947 */ /* 0x00afea0003800000 */
[----:B------:R-:W1:Y:S02]  /*1150*/  LDC R11, c[0x0][0x64c] ;  /* 0x00019300ff0b7b82 */ /* 0x000e640000000800 */
[----:B-1----:R-:W-:-:S05]  /*1160*/  IADD3 R11, P0, R22, R11, RZ ;  /* 0x0000000b160b7210 */ /* 0x002fca0007f1e0ff */
        /* <DEDUP_REMOVED lines=8> */
.L_x_13:
[----:B----4-:R-:W-:Y:S01]  /*11f0*/  SHF.R.U64 R6, R6, R28, R7 ;  /* 0x0000001c06067219 */ /* 0x010fe20000001207 */
[----:B--2---:R-:W-:Y:S01]  /*1200*/  VIADD R7, R25, 0xffffffff ;  /* 0xffffffff19077836 */ /* 0x004fe20000000000 */
[----:B------:R-:W-:Y:S01]  /*1210*/  LOP3.LUT R13, R32, R13, RZ, 0xc0, !PT ;  /* 0x0000000d200d7212 */ /* 0x000fe200078ec0ff */
[----:B------:R-:W-:Y:S02]  /*1220*/  IMAD.MOV R15, RZ, RZ, -R15 ;  /* 0x000000ffff0f7224 */ /* 0x000fe400078e0a0f */
[----:B------:R-:W-:Y:S01]  /*1230*/  IMAD.MOV R8, RZ, RZ, -R6 ;  /* 0x000000ffff087224 */ /* 0x000fe200078e0a06 */
[----:B------:R-:W-:Y:S01]  /*1240*/  LOP3.LUT R7, R20, R7, RZ, 0xc0, !PT ;  /* 0x0000000714077212 */ /* 0x000fe200078ec0ff */
[----:B------:R-:W-:Y:S02]  /*1250*/  IMAD R13, R12, R6, R13 ;  /* 0x000000060c0d7224 */ /* 0x000fe400078e020d */
[----:B------:R-:W-:Y:S02]  /*1260*/  @P1 IMAD R2, R19, R15, R14 ;  /* 0x0000000f13021224 */ /* 0x000fe400078e020e */
[----:B0-----:R-:W-:-:S02]  /*1270*/  IMAD R6, R8, R29, R22 ;  /* 0x0000001d08067224 */ /* 0x001fc400078e0216 */
[----:B------:R-:W-:Y:S02]  /*1280*/  IMAD R2, R13, R30, R2 ;  /* 0x0000001e0d027224 */ /* 0x000fe400078e0202 */
[----:B------:R-:W-:Y:S02]  /*1290*/  IMAD R19, R6, R25, R7 ;  /* 0x0000001906137224 */ /* 0x000fe400078e0207 */
[----:B------:R-:W-:-:S03]  /*12a0*/  IMAD.MOV.U32 R8, RZ, RZ, 0x1 ;  /* 0x00000001ff087424 */ /* 0x000fc600078e00ff */
[----:B------:R-:W-:Y:S02]  /*12b0*/  SEL R22, R19, R2, !P1 ;  /* 0x0000000213167207 */ /* 0x000fe40004800000 */
[----:B------:R-:W-:Y:S01]  /*12c0*/  SEL R19, R2, R19, !P1 ;  /* 0x0000001302137207 */ /* 0x000fe20004800000 */
[----:B------:R-:W-:-:S07]  /*12d0*/  IMAD.MOV.U32 R2, RZ, RZ, R31 ;  /* 0x000000ffff027224 */ /* 0x000fce00078e001f */
.L_x_11:
[----:B------:R-:W-:Y:S05]  /*12e0*/  @!P2 BRA `(.L_x_14) ;  /* 0x000000380018a947 */ /* 0x000fea0003800000 */
[----:B------:R-:W-:-:S13]  /*12f0*/  ISETP.GT.U32.AND P0, PT, R33, 0x1, PT ;  /* 0x000000012100780c */ /* 0x000fda0003f04070 */
[----:B------:R-:W-:Y:S05]  /*1300*/  @P0 EXIT ;  /* 0x000000000000094d */ /* 0x000fea0003800000 */
.L_x_15:
[----:B------:R-:W-:-:S08]  /*1310*/  NOP ;  /* 0x0000000000007918 */ /* 0x000fd00000000000 */
[----:B------:R-:W1:Y:S02]  /*1320*/  USETMAXREG.TRY_ALLOC.CTAPOOL UP0, 0xe8 ;  /* 0x000000e8000079c8 */ /* 0x000e640008000600 */
[----:B-1----:R-:W-:-:S13]  /*1330*/  PLOP3.LUT P0, PT, PT, PT, UP0, 0x80, 0x0 ;  /* 0x000000000000781c */ /* 0x002fda0003f0f008 */
[----:B------:R-:W-:Y:S05]  /*1340*/  @!P0 BRA `(.L_x_15) ;  /* 0xfffffffc00f08947 */ /* 0x000fea000383ffff */
[----:B------:R-:W-:-:S13]  /*1350*/  LOP3.LUT P0, RZ, R8, 0xff, RZ, 0xc0, !PT ;  /* 0x000000ff08ff7812 */ /* 0x000fda000780c0ff */
[----:B------:R-:W-:Y:S05]  /*1360*/  @!P0 EXIT ;  /* 0x000000000000894d */ /* 0x000fea0003800000 */
[----:B------:R-:W1:Y:S01]  /*1370*/  S2UR UR4, SR_CgaCtaId ;  /* 0x00000000000479c3 */ /* 0x000e620000008800 */
[----:B------:R-:W-:Y:S01]  /*1380*/  VIADD R6, R5, 0xffffffff ;  /* 0xffffffff05067836 */ /* 0x000fe20000000000 */
[----:B------:R-:W-:Y:S01]  /*1390*/  SHF.R.S32.HI R0, RZ, 0x1f, R3 ;  /* 0x0000001fff007819 */ /* 0x000fe20000011403 */
[----:B------:R-:W-:Y:S01]  /*13a0*/  UMOV UR41, 0x400 ;  /* 0x0000040000297882 */ /* 0x000fe20000000000 */
[----:B------:R-:W-:Y:S01]  /*13b0*/  UISETP.LT.AND UP0, UPT, UR40, 0x1, UPT ;  /* 0x000000012800788c */ /* 0x000fe2000bf01270 */
[----:B------:R-:W-:Y:S01]  /*13c0*/  LOP3.LUT R70, R16, 0x1, RZ, 0xfc, !PT ;  /* 0x0000000110467812 */ /* 0x000fe200078efcff */
[----:B------:R-:W-:Y:S01]  /*13d0*/  ULDC UR6, c[0x0][0x284] ;  /* 0x0000a10000067ab9 */ /* 0x000fe20000000800 */
[----:B------:R-:W-:Y:S01]  /*13e0*/  R2UR UR42, R6 ;  /* 0x00000000062a72ca */ /* 0x000fe200000e0000 */
[----:B------:R-:W-:Y:S01]  /*13f0*/  USEL UR43, UR40, 0x1, UP0 ;  /* 0x00000001282b7887 */ /* 0x000fe20008000000 */
[CC--:B------:R-:W-:Y:S01]  /*1400*/  LEA.HI R4, R0.reuse, R3.reuse, RZ, 0x2 ;  /* 0x0000000300047211 */ /* 0x0c0fe200078f10ff */
[----:B------:R-:W-:Y:S01]  /*1410*/  USHF.L.U32 UR46, UR40, 0x1, URZ ;  /* 0x00000001282e7899 */ /* 0x000fe2000800063f */
[----:B------:R-:W-:Y:S01]  /*1420*/  LEA.HI R0, R0, R3, RZ, 0x5 ;  /* 0x0000000300007211 */ /* 0x000fe200078f28ff */
[----:B------:R-:W-:Y:S01]  /*1430*/  UIADD3 UR43, -UR43, UR40, URZ ;  /* 0x000000282b2b7290 */ /* 0x000fe2000fffe13f */
[----:B------:R-:W-:-:S02]  /*1440*/  SHF.R.S32.HI R58, RZ, 0x2, R4 ;  /* 0x00000002ff3a7819 */ /* 0x000fc40000011404 */
[----:B------:R-:W-:Y:S02]  /*1450*/  SHF.R.S32.HI R5, RZ, 0x1f, R4 ;  /* 0x0000001fff057819 */ /* 0x000fe40000011404 */
[----:B------:R-:W-:Y:S02]  /*1460*/  LOP3.LUT R60, R4, 0xfffffffc, RZ, 0xc0, !PT ;  /* 0xfffffffc043c7812 */ /* 0x000fe400078ec0ff */
[----:B------:R-:W-:Y:S01]  /*1470*/  LEA.HI R5, R5, R58, RZ, 0x3 ;  /* 0x0000003a05057211 */ /* 0x000fe200078f18ff */
[----:B------:R-:W-:Y:S01]  /*1480*/  USHF.L.U32 UR42, UR42, 0x3, URZ ;  /* 0x000000032a2a7899 */ /* 0x000fe2000800063f */
[----:B------:R-:W-:Y:S01]  /*1490*/  ISETP.NE.AND P0, PT, R6, RZ, PT ;  /* 0x000000ff0600720c */ /* 0x000fe20003f05270 */
[----:B------:R-:W-:Y:S01]  /*14a0*/  IMAD.IADD R60, R3, 0x1, -R60 ;  /* 0x00000001033c7824 */ /* 0x000fe200078e0a3c */
[----:B------:R-:W-:Y:S01]  /*14b0*/  LOP3.LUT R5, R5, 0xfffffff8, RZ, 0xc0, !PT ;  /* 0xfffffff805057812 */ /* 0x000fe200078ec0ff */
[----:B-1----:R-:W-:Y:S01]  /*14c0*/  ULEA UR41, UR4, UR41, 0x18 ;  /* 0x0000002904297291 */ /* 0x002fe2000f8ec03f */
[----:B------:R-:W-:Y:S01]  /*14d0*/  SEL R71, RZ, 0x1, P0 ;  /* 0x00000001ff477807 */ /* 0x000fe20000000000 */
[----:B------:R-:W-:-:S02]  /*14e0*/  IMAD.U32 R62, RZ, RZ, UR42 ;  /* 0x0000002aff3e7e24 */ /* 0x000fc4000f8e00ff */
[----:B------:R-:W-:Y:S01]  /*14f0*/  UIADD3 UR47, UR41, 0xf0, URZ ;  /* 0x000000f0292f7890 */ /* 0x000fe2000fffe03f */
[----:B------:R-:W-:Y:S01]  /*1500*/  IMAD.IADD R58, R58, 0x1, -R5 ;  /* 0x000000013a3a7824 */ /* 0x000fe200078e0a05 */
[----:B------:R-:W-:Y:S01]  /*1510*/  UIADD3 UR4, UR41, 0x200, URZ ;  /* 0x0000020029047890 */ /* 0x000fe2000fffe03f */
[----:B------:R-:W-:Y:S01]  /*1520*/  SHF.R.S32.HI R5, RZ, 0x5, R0 ;  /* 0x00000005ff057819 */ /* 0x000fe20000011400 */
[----:B------:R-:W-:Y:S01]  /*1530*/  UIADD3 UR5, UR41, 0x1c200, URZ ;  /* 0x0001c20029057890 */ /* 0x000fe2000fffe03f */
[C---:B------:R-:W-:Y:S01]  /*1540*/  LOP3.LUT R64, R62.reuse, 0x8, RZ, 0xc0, !PT ;  /* 0x000000083e407812 */ /* 0x040fe200078ec0ff */
[----:B------:R-:W-:Y:S01]  /*1550*/  USHF.R.U32.HI UR4, URZ, 0x4, UR4 ;  /* 0x000000043f047899 */ /* 0x000fe20008011604 */
[--C-:B------:R-:W-:Y:S01]  /*1560*/  SHF.R.S32.HI R59, RZ, 0x1f, R58.reuse ;  /* 0x0000001fff3b7819 */ /* 0x100fe2000001143a */
[----:B------:R-:W-:Y:S01]  /*1570*/  USHF.R.U32.HI UR5, URZ, 0x4, UR5 ;  /* 0x000000043f057899 */ /* 0x000fe20008011605 */
[C-C-:B------:R-:W-:Y:S01]  /*1580*/  IMAD R65, R5.reuse, -0x10, -R58.reuse ;  /* 0xfffffff005417824 */ /* 0x140fe200078e0a3a */
[----:B------:R-:W-:Y:S01]  /*1590*/  ULOP3.LUT UR4, UR4, 0x3fff, URZ, 0xc0, !UPT ;  /* 0x00003fff04047892 */ /* 0x000fe2000f8ec03f */
[----:B------:R-:W-:Y:S01]  /*15a0*/  IMAD.U32 R61, RZ, RZ, UR47 ;  /* 0x0000002fff3d7e24 */ /* 0x000fe2000f8e00ff */
[----:B------:R-:W-:Y:S01]  /*15b0*/  ULOP3.LUT UR5, UR5, 0x3fff, URZ, 0xc0, !UPT ;  /* 0x00003fff05057892 */ /* 0x000fe2000f8ec03f */
[----:B------:R-:W-:Y:S01]  /*15c0*/  IMAD.WIDE R58, R5, 0x10, R58 ;  /* 0x00000010053a7825 */ /* 0x000fe200078e023a */
[----:B------:R-:W-:Y:S01]  /*15d0*/  LOP3.LUT R62, R62, 0x8, RZ, 0xc, !PT ;  /* 0x000000083e3e7812 */ /* 0x000fe200078e0cff */
[----:B------:R-:W-:Y:S01]  /*15e0*/  ULOP3.LUT UR44, UR4, 0x10000, URZ, 0xfc, !UPT ;  /* 0x00010000042c7892 */ /* 0x000fe2000f8efc3f */
[----:B------:R-:W-:Y:S01]  /*15f0*/  LOP3.LUT R64, R64, 0x18, RZ, 0x3c, !PT ;  /* 0x0000001840407812 */ /* 0x000fe200078e3cff */
[----:B------:R-:W-:Y:S01]  /*1600*/  VIADD R63, R61, UR42 ;  /* 0x0000002a3d3f7c36 */ /* 0x000fe20008000000 */
[----:B------:R-:W-:Y:S01]  /*1610*/  ULOP3.LUT UR45, UR5, 0x10000, URZ, 0xfc, !UPT ;  /* 0x00010000052d7892 */ /* 0x000fe2000f8efc3f */
[----:B------:R-:W-:-:S11]  /*1620*/  VIADD R65, R65, UR6 ;  /* 0x0000000641417c36 */ /* 0x000fd60008000000 */
.L_x_99:
[----:B------:R-:W-:Y:S01]  /*1630*/  SHF.L.U32 R0, R71, 0x1f, RZ ;  /* 0x0000001f47007819 */ /* 0x000fe200000006ff */
[----:B------:R-:W-:Y:S02]  /*1640*/  ULDC UR4, c[0x0][0x28c] ;  /* 0x0000a30000047ab9 */ /* 0x000fe40000000800 */
[----:B------:R-:W-:Y:S01]  /*1650*/  ISETP.LT.AND P1, PT, RZ, UR4, PT ;  /* 0x00000004ff007c0c */ /* 0x000fe2000bf21270 */
[----:B-1----:R-:W1:Y:S02]  /*1660*/  SYNCS.PHASECHK.TRANS64.TRYWAIT P0, [R61+UR42], R0 ;  /* 0x000000003d0075a7 */ /* 0x002e64000800016a */
[----:B-1-34-:R-:W-:Y:S10]  /*1670*/  @!P0 BRA `(.L_x_16) ;  /* 0x0000004800908947 */ /* 0x01aff40003800000 */
.L_x_131:
[----:B------:R-:W-:Y:S05]  /*1680*/  @P1 BRA `(.L_x_17) ;  /* 0x0000000000401947 */ /* 0x000fea0003800000 */
[----:B-1----:R-:W-:Y:S01]  /*1690*/  MOV R0, 0x0 ;  /* 0x0000000000007802 */ /* 0x002fe20000000f00 */
[----:B------:R-:W-:Y:S01]  /*16a0*/  ULDC.64 UR4, c[0x4][0x68] ;  /* 0x01001a0000047ab9 */ /* 0x000fe20000000a00 */
[----:B------:R-:W-:Y:S01]  /*16b0*/  ULDC.64 UR6, c[0x4][0x8] ;  /* 0x0100020000067ab9 */ /* 0x000fe20000000a00 */
[----:B------:R-:W-:Y:S01]  /*16c0*/  IMAD.U32 R4, RZ, RZ, UR4 ;  /* 0x00000004ff047e24 */ /* 0x000fe2000f8e00ff */
[----:B------:R1:W2:Y:S01]  /*16d0*/  LDC.64 R14, c[0x4][R0] ;  /* 0x01000000000e7b82 */ /* 0x0002a20000000a00 */
[----:B------:R-:W-:Y:S01]  /*16e0*/  IMAD.U32 R5, RZ, RZ, UR5 ;  /* 0x00000005ff057e24 */ /* 0x000fe2000f8e00ff */
[----:B------:R-:W-:Y:S01]  /*16f0*/  ULDC.64 UR4, c[0x4][0x70] ;  /* 0x01001c0000047ab9 */ /* 0x000fe20000000a00 */
[----:B------:R-:W-:Y:S02]  /*1700*/  IMAD.U32 R10, RZ, RZ, UR6 ;  /* 0x00000006ff0a7e24 */ /* 0x000fe4000f8e00ff */
[----:B------:R-:W-:Y:S02]  /*1710*/  IMAD.U32 R6, RZ, RZ, UR4 ;  /* 0x00000004ff067e24 */ /* 0x000fe4000f8e00ff */
[----:B------:R-:W-:-:S02]  /*1720*/  IMAD.U32 R7, RZ, RZ, UR5 ;  /* 0x00000005ff077e24 */ /* 0x000fc4000f8e00ff */
[----:B------:R-:W-:Y:S02]  /*1730*/  IMAD.U32 R11, RZ, RZ, UR7 ;  /* 0x00000007ff0b7e24 */ /* 0x000fe4000f8e00ff */
[----:B------:R-:W-:Y:S02]  /*1740*/  IMAD.MOV.U32 R8, RZ, RZ, 0x1e1 ;  /* 0x000001e1ff087424 */ /* 0x000fe400078e00ff */
[----:B0-----:R-:W-:Y:S02]  /*1750*/  IMAD.MOV.U32 R12, RZ, RZ, 0x1 ;  /* 0x00000001ff0c7424 */ /* 0x001fe400078e00ff */
[----:B-1----:R-:W-:-:S07]  /*1760*/  IMAD.MOV.U32 R13, RZ, RZ, RZ ;  /* 0x000000ffff0d7224 */ /* 0x002fce00078e00ff */
[----:B------:R-:W-:-:S07]  /*1770*/  LEPC R20, `(.L_x_17) ;  /* 0x000000001014794e */ /* 0x000fce0000000000 */
[----:B--2--5:R-:W-:Y:S05]  /*1780*/  CALL.ABS.NOINC R14 ;  /* 0x000000000e007343 */ /* 0x024fea0003c00000 */
.L_x_17:
[----:B------:R-:W-:-:S13]  /*1790*/  ISETP.NE.AND P0, PT, R70, 0x3, PT ;  /* 0x000000034600780c */ /* 0x000fda0003f05270 */
[----:B------:R-:W-:Y:S05]  /*17a0*/  @!P0 BRA `(.L_x_18) ;  /* 0x0000000000048947 */ /* 0x000fea0003800000 */
[----:B------:R-:W-:Y:S01]  /*17b0*/  BPT.TRAP 0x1 ;  /* 0x000000040000795c */ /* 0x000fe20000300000 */
.L_x_18:
[----:B------:R-:W-:Y:S02]  /*17c0*/  IMAD.U32 R3, RZ, RZ, UR38 ;  /* 0x00000026ff037e24 */ /* 0x000fe4000f8e00ff */
[----:B-1----:R-:W-:-:S03]  /*17d0*/  IMAD.U32 R0, RZ, RZ, UR39 ;  /* 0x00000027ff007e24 */ /* 0x002fc6000f8e00ff */
[----:B------:R-:W-:Y:S02]  /*17e0*/  LEA R3, R3, UR41, 0x3 ;  /* 0x0000002903037c11 */ /* 0x000fe4000f8e18ff */
[----:B------:R-:W-:-:S04]  /*17f0*/  SHF.L.U32 R0, R0, 0x1f, RZ ;  /* 0x0000001f00007819 */ /* 0x000fc800000006ff */
[----:B------:R1:W2:Y:S01]  /*1800*/  SYNCS.PHASECHK.TRANS64.TRYWAIT P1, [R3+URZ], R0 ;  /* 0x00000000030075a7 */ /* 0x0002a2000802017f */
[----:B------:R-:W-:Y:S05]  /*1810*/  @!P0 BRA `(.L_x_19) ;  /* 0x0000000000048947 */ /* 0x000fea0003800000 */
[----:B------:R-:W-:Y:S01]  /*1820*/  BPT.TRAP 0x1 ;  /* 0x000000040000795c */ /* 0x000fe20000300000 */
.L_x_19:
[----:B--2---:R-:W-:Y:S05]  /*1830*/  @P1 BRA `(.L_x_20) ;  /* 0x0000000000081947 */ /* 0x004fea0003800000 */
[----:B------:R-:W2:Y:S02]  /*1840*/  SYNCS.PHASECHK.TRANS64.TRYWAIT P1, [R3+URZ], R0 ;  /* 0x00000000030075a7 */ /* 0x000ea4000802017f */
[----:B--2---:R-:W-:Y:S05]  /*1850*/  @!P1 BRA `(.L_x_21) ;  /* 0x00000048002c9947 */ /* 0x004fea0003800000 */
.L_x_20:
[----:B------:R-:W-:Y:S05]  /*1860*/  WARPSYNC.ALL ;  /* 0x0000000000007948 */ /* 0x000fea0003800000 */
[----:B------:R-:W-:Y:S01]  /*1870*/  ULEA UR8, UR38, UR44, 0x9 ;  /* 0x0000002c26087291 */ /* 0x000fe2000f8e483f */
[----:B------:R-:W-:Y:S01]  /*1880*/  WARPGROUP.ARRIVE ;  /* 0x00000000000079c5 */ /* 0x000fe20000000000 */
[----:B------:R-:W-:Y:S01]  /*1890*/  ULEA UR9, UR38, UR45, 0x9 ;  /* 0x0000002d26097291 */ /* 0x000fe2000f8e483f */
[----:B-12---:R-:W-:Y:S01]  /*18a0*/  IMAD.U32 R0, RZ, RZ, UR43 ;  /* 0x0000002bff007e24 */ /* 0x006fe2000f8e00ff */
[----:B------:R-:W-:Y:S01]  /*18b0*/  UMOV UR5, 0x40000040 ;  /* 0x4000004000057882 */ /* 0x000fe20000000000 */
[----:B------:R-:W-:-:S02]  /*18c0*/  UMOV UR7, 0x40000040 ;  /* 0x4000004000077882 */ /* 0x000fc40000000000 */
[----:B------:R-:W-:Y:S01]  /*18d0*/  UMOV UR4, UR8 ;  /* 0x0000000800047c82 */ /* 0x000fe20008000000 */
[----:B------:R-:W-:Y:S01]  /*18e0*/  ISETP.GE.AND P1, PT, R0, 0x1, PT ;  /* 0x000000010000780c */ /* 0x000fe20003f26270 */
[----:B------:R-:W-:Y:S02]  /*18f0*/  UMOV UR6, UR9 ;  /* 0x0000000900067c82 */ /* 0x000fe40008000000 */
[----:B------:R-:W-:Y:S01]  /*1900*/  HGMMA.64x64x16.F32.BF16 R24, gdesc[UR4], RZ, !UPT, gsb0 ;  /* 0x00e00000041879f0 */ /* 0x000fe2000c0018ff */
[----:B------:R-:W-:Y:S02]  /*1910*/  UIADD3 UR4, UR8, 0x2, URZ ;  /* 0x0000000208047890 */ /* 0x000fe4000fffe03f */
[----:B------:R-:W-:Y:S01]  /*1920*/  UIADD3 UR6, UR9, 0x2, URZ ;  /* 0x0000000209067890 */ /* 0x000fe2000fffe03f */
[----:B------:R-:W-:Y:S01]  /*1930*/  UMOV UR5, 0x40000040 ;  /* 0x4000004000057882 */ /* 0x000fe20000000000 */
[----:B------:R-:W-:Y:S01]  /*1940*/  UMOV UR7, 0x40000040 ;  /* 0x4000004000077882 */ /* 0x000fe20000000000 */
[----:B------:R-:W-:-:S02]  /*1950*/  WARPGROUP.DEPBAR.LE gsb0, 0x0 ;  /* 0x00008000000079c5 */ /* 0x000fc40000010000 */
[----:B------:R-:W-:-:S06]  /*1960*/  WARPGROUP.ARRIVE ;  /* 0x00000000000079c5 */ /* 0x000fcc0000000000 */
[----:B------:R-:W-:Y:S01]  /*1970*/  HGMMA.64x64x16.F32.BF16 R24, gdesc[UR4], R24, gsb0 ;  /* 0x00e00000041879f0 */ /* 0x000fe20008001818 */
[----:B------:R-:W-:Y:S02]  /*1980*/  UIADD3 UR4, UR8, 0x4, URZ ;  /* 0x0000000408047890 */ /* 0x000fe4000fffe03f */
[----:B------:R-:W-:Y:S01]  /*1990*/  UIADD3 UR6, UR9, 0x4, URZ ;  /* 0x0000000409067890 */ /* 0x000fe2000fffe03f */
[----:B------:R-:W-:Y:S01]  /*19a0*/  UMOV UR5, 0x40000040 ;  /* 0x4000004000057882 */ /* 0x000fe20000000000 */
[----:B------:R-:W-:Y:S01]  /*19b0*/  UMOV UR7, 0x40000040 ;  /* 0x4000004000077882 */ /* 0x000fe20000000000 */
[----:B------:R-:W-:Y:S02]  /*19c0*/  WARPGROUP.DEPBAR.LE gsb0, 0x0 ;  /* 0x00008000000079c5 */ /* 0x000fe40000010000 */
        /* <DEDUP_REMOVED lines=8> */
[----:B------:R-:W-:Y:S03]  /*1a50*/  HGMMA.64x64x16.F32.BF16 R24, gdesc[UR4], R24, gsb0 ;  /* 0x00e00000041879f0 */ /* 0x000fe60008001818 */
[----:B------:R-:W-:Y:S02]  /*1a60*/  WARPGROUP.DEPBAR.LE gsb0, 0x0 ;  /* 0x00008000000079c5 */ /* 0x000fe40000010000 */
[----:B------:R-:W-:Y:S05]  /*1a70*/  @!P1 BRA `(.L_x_22) ;  /* 0x0000000400109947 */ /* 0x000fea0003800000 */
[----:B------:R-:W-:Y:S01]  /*1a80*/  UIADD3 UR4, UR38, 0x1, URZ ;  /* 0x0000000126047890 */ /* 0x000fe2000fffe03f */
[----:B------:R-:W-:Y:S01]  /*1a90*/  IMAD.U32 R0, RZ, RZ, UR43 ;  /* 0x0000002bff007e24 */ /* 0x000fe2000f8e00ff */
[----:B------:R-:W-:Y:S02]  /*1aa0*/  UMOV UR9, UR38 ;  /* 0x0000002600097c82 */ /* 0x000fe40008000000 */
[----:B------:R-:W-:-:S04]  /*1ab0*/  UISETP.NE.AND UP0, UPT, UR4, 0xe, UPT ;  /* 0x0000000e0400788c */ /* 0x000fc8000bf05270 */
[----:B------:R-:W-:Y:S02]  /*1ac0*/  USEL UR5, URZ, 0x1, UP0 ;  /* 0x000000013f057887 */ /* 0x000fe40008000000 */
[----:B------:R-:W-:Y:S02]  /*1ad0*/  USEL UR8, UR4, URZ, UP0 ;  /* 0x0000003f04087287 */ /* 0x000fe40008000000 */
[----:B------:R-:W-:-:S06]  /*1ae0*/  ULOP3.LUT UR5, UR39, UR5, URZ, 0x3c, !UPT ;  /* 0x0000000527057292 */ /* 0x000fcc000f8e3c3f */
[----:B------:R-:W-:-:S07]  /*1af0*/  IMAD.U32 R5, RZ, RZ, UR5 ;  /* 0x00000005ff057e24 */ /* 0x000fce000f8e00ff */
.L_x_29:
[----:B-12---:R-:W-:Y:S05]  /*1b00*/  @!P0 BRA `(.L_x_23) ;  /* 0x0000000000048947 */ /* 0x006fea0003800000 */
[----:B------:R-:W-:Y:S01]  /*1b10*/  BPT.TRAP 0x1 ;  /* 0x000000040000795c */ /* 0x000fe20000300000 */
.L_x_23:
[----:B------:R-:W-:Y:S01]  /*1b20*/  ULEA UR4, UR8, UR41, 0x3 ;  /* 0x0000002908047291 */ /* 0x000fe2000f8e183f */
[----:B------:R-:W-:-:S08]  /*1b30*/  SHF.L.U32 R3, R5, 0x1f, RZ ;  /* 0x0000001f05037819 */ /* 0x000fd000000006ff */
[----:B------:R1:W2:Y:S01]  /*1b40*/  SYNCS.PHASECHK.TRANS64.TRYWAIT P1, [UR4], R3 ;  /* 0x00000003ff0075a7 */ /* 0x0002a20008020144 */
[----:B------:R-:W-:Y:S05]  /*1b50*/  @!P0 BRA `(.L_x_24) ;  /* 0x0000000000048947 */ /* 0x000fea0003800000 */
[----:B------:R-:W-:Y:S01]  /*1b60*/  BPT.TRAP 0x1 ;  /* 0x000000040000795c */ /* 0x000fe20000300000 */
.L_x_24:
[----:B--2---:R-:W-:Y:S05]  /*1b70*/  @P1 BRA `(.L_x_25) ;  /* 0x0000000000081947 */ /* 0x004fea0003800000 */
[----:B------:R-:W2:Y:S02]  /*1b80*/  SYNCS.PHASECHK.TRANS64.TRYWAIT P1, [UR4], R3 ;  /* 0x00000003ff0075a7 */ /* 0x000ea40008020144 */
[----:B--2---:R-:W-:Y:S05]  /*1b90*/  @!P1 BRA `(.L_x_26) ;  /* 0x0000004400709947 */ /* 0x004fea0003800000 */
.L_x_25:
[----:B------:R-:W-:Y:S01]  /*1ba0*/  ULEA UR10, UR8, UR44, 0x9 ;  /* 0x0000002c080a7291 */ /* 0x000fe2000f8e483f */
[----:B------:R-:W-:Y:S01]  /*1bb0*/  WARPGROUP.ARRIVE ;  /* 0x00000000000079c5 */ /* 0x000fe20000000000 */
[----:B------:R-:W-:Y:S01]  /*1bc0*/  ULEA UR11, UR8, UR45, 0x9 ;  /* 0x0000002d080b7291 */ /* 0x000fe2000f8e483f */
[----:B------:R-:W-:Y:S01]  /*1bd0*/  UMOV UR5, 0x40000040 ;  /* 0x4000004000057882 */ /* 0x000fe20000000000 */
[----:B------:R-:W-:-:S03]  /*1be0*/  UMOV UR7, 0x40000040 ;  /* 0x4000004000077882 */ /* 0x000fc60000000000 */
[----:B------:R-:W-:Y:S02]  /*1bf0*/  UMOV UR4, UR10 ;  /* 0x0000000a00047c82 */ /* 0x000fe40008000000 */
[----:B------:R-:W-:Y:S02]  /*1c00*/  UMOV UR6, UR11 ;  /* 0x0000000b00067c82 */ /* 0x000fe40008000000 */
[----:B------:R-:W-:Y:S01]  /*1c10*/  HGMMA.64x64x16.F32.BF16 R24, gdesc[UR4], R24, gsb0 ;  /* 0x00e00000041879f0 */ /* 0x000fe20008001818 */
        /* <DEDUP_REMOVED lines=23> */
[----:B------:R-:W-:Y:S01]  /*1d90*/  BPT.TRAP 0x1 ;  /* 0x000000040000795c */ /* 0x000fe20000300000 */
.L_x_27:
[----:B------:R-:W-:Y:S01]  /*1da0*/  ULEA UR4, UR9, UR41, 0x3 ;  /* 0x0000002909047291 */ /* 0x000fe2000f8e183f */
[----:B------:R-:W-:-:S03]  /*1db0*/  ISETP.GT.U32.AND P1, PT, R16, 0x1, PT ;  /* 0x000000011000780c */ /* 0x000fc60003f24070 */
[----:B------:R-:W-:-:S04]  /*1dc0*/  UIADD3 UR4, UR4, 0x70, URZ ;  /* 0x0000007004047890 */ /* 0x000fc8000fffe03f */
[----:B------:R-:W-:-:S09]  /*1dd0*/  UPRMT UR4, URZ, 0x654, UR4 ;  /* 0x000006543f047896 */ /* 0x000fd20008000004 */
[----:B------:R-:W-:Y:S01]  /*1de0*/  SYNCS.ARRIVE.TRANS64.RED.A1T0 RZ, [UR4], RZ ;  /* 0x000000ffffff79a7 */ /* 0x000fe20008100404 */
[----:B------:R-:W-:Y:S05]  /*1df0*/  @P1 BRA `(.L_x_28) ;  /* 0x0000000000041947 */ /* 0x000fea0003800000 */
[----:B------:R-:W-:Y:S01]  /*1e00*/  BPT.TRAP 0x1 ;  /* 0x000000040000795c */ /* 0x000fe20000300000 */
.L_x_28:
[----:B------:R-:W-:Y:S01]  /*1e10*/  UIADD3 UR8, UR8, 0x1, URZ ;  /* 0x0000000108087890 */ /* 0x000fe2000fffe03f */
[C---:B------:R-:W-:Y:S01]  /*1e20*/  ISETP.GT.AND P1, PT, R0.reuse, 0x1, PT ;  /* 0x000000010000780c */ /* 0x040fe20003f24270 */
[----:B------:R-:W-:Y:S01]  /*1e30*/  UIADD3 UR9, UR9, 0x1, URZ ;  /* 0x0000000109097890 */ /* 0x000fe2000fffe03f */
[----:B------:R-:W-:Y:S01]  /*1e40*/  VIADD R0, R0, 0xffffffff ;  /* 0xffffffff00007836 */ /* 0x000fe20000000000 */
[----:B------:R-:W-:Y:S02]  /*1e50*/  UISETP.NE.AND UP0, UPT, UR8, 0xe, UPT ;  /* 0x0000000e0800788c */ /* 0x000fe4000bf05270 */
[----:B------:R-:W-:Y:S02]  /*1e60*/  UISETP.NE.AND UP1, UPT, UR9, 0xe, UPT ;  /* 0x0000000e0900788c */ /* 0x000fe4000bf25270 */
[----:B------:R-:W-:Y:S02]  /*1e70*/  USEL UR4, URZ, 0x1, UP0 ;  /* 0x000000013f047887 */ /* 0x000fe40008000000 */
[----:B------:R-:W-:-:S02]  /*1e80*/  USEL UR8, UR8, URZ, UP0 ;  /* 0x0000003f08087287 */ /* 0x000fc40008000000 */
[----:B------:R-:W-:Y:S02]  /*1e90*/  USEL UR9, UR9, URZ, UP1 ;  /* 0x0000003f09097287 */ /* 0x000fe40008800000 */
[----:B------:R-:W-:Y:S01]  /*1ea0*/  LOP3.LUT R5, R5, UR4, RZ, 0x3c, !PT ;  /* 0x0000000405057c12 */ /* 0x000fe2000f8e3cff */
[----:B------:R-:W-:Y:S09]  /*1eb0*/  @P1 BRA `(.L_x_29) ;  /* 0xfffffffc00101947 */ /* 0x000ff2000383ffff */
.L_x_22:
[----:B------:R-:W3:Y:S01]  /*1ec0*/  LDC R0, c[0x0][0x28c] ;  /* 0x0000a300ff007b82 */ /* 0x000ee20000000800 */
[----:B------:R4:W-:Y:S01]  /*1ed0*/  SYNCS.ARRIVE.TRANS64.A1T0 RZ, [R62+UR47], RZ ;  /* 0x000000ff3eff79a7 */ /* 0x0009e2000810002f */
[----:B---3--:R-:W-:-:S13]  /*1ee0*/  ISETP.GE.AND P1, PT, R0, 0x1, PT ;  /* 0x000000010000780c */ /* 0x008fda0003f26270 */
[----:B----4-:R-:W-:Y:S05]  /*1ef0*/  @!P1 BRA `(.L_x_30) ;  /* 0x0000000000389947 */ /* 0x010fea0003800000 */
[----:B------:R-:W-:Y:S05]  /*1f00*/  @!P0 BRA `(.L_x_31) ;  /* 0x0000000000048947 */ /* 0x000fea0003800000 */
[----:B------:R-:W-:Y:S01]  /*1f10*/  BPT.TRAP 0x1 ;  /* 0x000000040000795c */ /* 0x000fe20000300000 */
.L_x_31:
[----:B------:R-:W-:Y:S01]  /*1f20*/  UIADD3 UR6, UR43, UR38, URZ ;  /* 0x000000262b067290 */ /* 0x000fe2000fffe03f */
[----:B------:R-:W-:-:S03]  /*1f30*/  ISETP.GT.U32.AND P0, PT, R16, 0x1, PT ;  /* 0x000000011000780c */ /* 0x000fc60003f04070 */
[----:B------:R-:W-:-:S04]  /*1f40*/  USHF.R.U32.HI UR4, URZ, 0x1, UR6 ;  /* 0x000000013f047899 */ /* 0x000fc80008011606 */
[----:B------:R-:W-:-:S04]  /*1f50*/  UIMAD.WIDE.U32 UR4, UR4, -0x6db6db6d, URZ ;  /* 0x92492493040478a5 */ /* 0x000fc8000f8e003f */
[----:B------:R-:W-:-:S04]  /*1f60*/  USHF.R.U32.HI UR4, URZ, 0x2, UR5 ;  /* 0x000000023f047899 */ /* 0x000fc80008011605 */
[----:B------:R-:W-:-:S04]  /*1f70*/  UIMAD UR6, UR4, -0xe, UR6 ;  /* 0xfffffff2040678a4 */ /* 0x000fc8000f8e0206 */
[----:B------:R-:W-:-:S04]  /*1f80*/  ULEA UR6, UR6, UR41, 0x3 ;  /* 0x0000002906067291 */ /* 0x000fc8000f8e183f */
[----:B------:R-:W-:-:S04]  /*1f90*/  UIADD3 UR6, UR6, 0x70, URZ ;  /* 0x0000007006067890 */ /* 0x000fc8000fffe03f */
[----:B------:R-:W-:-:S09]  /*1fa0*/  UPRMT UR6, URZ, 0x654, UR6 ;  /* 0x000006543f067896 */ /* 0x000fd20008000006 */
[----:B------:R-:W-:Y:S01]  /*1fb0*/  SYNCS.ARRIVE.TRANS64.RED.A1T0 RZ, [UR6], RZ ;  /* 0x000000ffffff79a7 */ /* 0x000fe20008100406 */
[----:B------:R-:W-:Y:S05]  /*1fc0*/  @P0 BRA `(.L_x_30) ;  /* 0x0000000000040947 */ /* 0x000fea0003800000 */
[----:B------:R-:W-:Y:S01]  /*1fd0*/  BPT.TRAP 0x1 ;  /* 0x000000040000795c */ /* 0x000fe20000300000 */
.L_x_30:
[----:B------:R-:W-:Y:S01]  /*1fe0*/  SHF.L.U32 R0, R71, 0x1f, RZ ;  /* 0x0000001f47007819 */ /* 0x000fe200000006ff */
[----:B------:R-:W-:Y:S01]  /*1ff0*/  UIADD3 UR38, UR46, UR38, URZ ;  /* 0x000000262e267290 */ /* 0x000fe2000fffe03f */
[----:B------:R-:W3:Y:S01]  /*2000*/  LDC R7, c[0x0][0x288] ;  /* 0x0000a200ff077b82 */ /* 0x000ee20000000800 */
[----:B------:R-:W-:Y:S01]  /*2010*/  UISETP.GE.U32.AND UP1, UPT, UR46, 0xe, UPT ;  /* 0x0000000e2e00788c */ /* 0x000fe2000bf26070 */
[----:B------:R-:W-:Y:S01]  /*2020*/  IMAD.SHL.U32 R8, R60, 0x2, RZ ;  /* 0x000000023c087824 */ /* 0x000fe200078e00ff */
[----:B------:R-:W-:Y:S02]  /*2030*/  UISETP.GT.U32.AND UP0, UPT, UR38, 0xd, UPT ;  /* 0x0000000d2600788c */ /* 0x000fe4000bf04070 */
[----:B------:R-:W-:Y:S02]  /*2040*/  USHF.R.U32.HI UR4, URZ, 0x1, UR38 ;  /* 0x000000013f047899 */ /* 0x000fe40008011626 */
[----:B------:R-:W-:Y:S01]  /*2050*/  UISETP.LT.U32.AND UP0, UPT, UR46, 0xe, UP0 ;  /* 0x0000000e2e00788c */ /* 0x000fe20008701070 */
[----:B------:R-:W4:Y:S01]  /*2060*/  SYNCS.PHASECHK.TRANS64.TRYWAIT P0, [R61+UR42+0x10], R0 ;  /* 0x000010003d0075a7 */ /* 0x000f22000800016a */
[----:B------:R-:W-:Y:S01]  /*2070*/  UIMAD.WIDE.U32 UR4, UR4, -0x6db6db6d, URZ ;  /* 0x92492493040478a5 */ /* 0x000fe2000f8e003f */
[----:B------:R-:W-:Y:S01]  /*2080*/  SHF.R.S32.HI R9, RZ, 0x1f, R8 ;  /* 0x0000001fff097819 */ /* 0x000fe20000011408 */
[----:B------:R-:W-:-:S02]  /*2090*/  USEL UR6, URZ, 0x1, !UP0 ;  /* 0x000000013f067887 */ /* 0x000fc4000c000000 */
[----:B------:R-:W-:Y:S02]  /*20a0*/  USHF.R.U32.HI UR4, URZ, 0x2, UR5 ;  /* 0x000000023f047899 */ /* 0x000fe40008011605 */
[----:B------:R-:W-:Y:S02]  /*20b0*/  ULOP3.LUT UR39, UR39, UR6, URZ, 0x3c, !UPT ;  /* 0x0000000627277292 */ /* 0x000fe4000f8e3c3f */
[----:B------:R-:W-:Y:S02]  /*20c0*/  UIMAD UR38, UR4, -0xe, UR38 ;  /* 0xfffffff2042678a4 */ /* 0x000fe4000f8e0226 */
[----:B------:R-:W-:Y:S01]  /*20d0*/  @UP1 ULOP3.LUT UR39, UR39, 0x1, UR4, 0x78, !UPT ;  /* 0x0000000127271892 */ /* 0x000fe2000f8e7804 */
[----:B---34-:R-:W-:Y:S11]  /*20e0*/  @!P0 BRA `(.L_x_32) ;  /* 0x0000004000348947 */ /* 0x018ff60003800000 */
.L_x_132:
[----:B---3--:R-:W-:Y:S01]  /*20f0*/  IMAD.SHL.U32 R0, R19, 0x40, RZ ;  /* 0x0000004013007824 */ /* 0x008fe200078e00ff */
[----:B------:R-:W-:Y:S01]  /*2100*/  ULDC UR6, c[0x0][0x284] ;  /* 0x0000a10000067ab9 */ /* 0x000fe20000000800 */
[----:B------:R-:W-:Y:S01]  /*2110*/  IMAD.SHL.U32 R14, R22, 0x40, RZ ;  /* 0x00000040160e7824 */ /* 0x000fe200078e00ff */
[----:B------:R-:W-:Y:S01]  /*2120*/  SHF.R.S32.HI R11, RZ, 0x1f, R2 ;  /* 0x0000001fff0b7819 */ /* 0x000fe20000011402 */
[----:B------:R-:W-:Y:S01]  /*2130*/  ULDC.64 UR4, c[0x0][0x5d0] ;  /* 0x0001740000047ab9 */ /* 0x000fe20000000a00 */
[----:B------:R-:W-:Y:S01]  /*2140*/  ISETP.GE.AND P0, PT, R0, UR6, PT ;  /* 0x0000000600007c0c */ /* 0x000fe2000bf06270 */
[----:B--2---:R-:W-:Y:S01]  /*2150*/  IMAD.WIDE.U32 R4, R2, UR4, R8 ;  /* 0x0000000402047c25 */ /* 0x004fe2000f8e0008 */
[----:B------:R-:W-:Y:S02]  /*2160*/  SHF.R.S32.HI R15, RZ, 0x1f, R14 ;  /* 0x0000001fff0f7819 */ /* 0x000fe4000001140e */
[C---:B------:R-:W-:Y:S01]  /*2170*/  ISETP.GE.OR P0, PT, R14.reuse, R7, P0 ;  /* 0x000000070e00720c */ /* 0x040fe20000706670 */
[----:B-1----:R-:W-:Y:S01]  /*2180*/  IMAD R3, R11, UR4, RZ ;  /* 0x000000040b037c24 */ /* 0x002fe2000f8e02ff */
[----:B------:R-:W-:-:S03]  /*2190*/  IADD3 R4, P1, R14, R4, RZ ;  /* 0x000000040e047210 */ /* 0x000fc60007f3e0ff */
[----:B------:R-:W-:-:S05]  /*21a0*/  IMAD R3, R2, UR5, R3 ;  /* 0x0000000502037c24 */ /* 0x000fca000f8e0203 */
[----:B------:R-:W-:-:S03]  /*21b0*/  IADD3.X R5, R15, R5, R3, P1, !PT ;  /* 0x000000050f057210 */ /* 0x000fc60000ffe403 */
[----:B------:R-:W-:Y:S05]  /*21c0*/  @P0 BRA `(.L_x_33) ;  /* 0x0000002000b00947 */ /* 0x000fea0003800000 */
[----:B------:R-:W1:Y:S01]  /*21d0*/  LDC.64 R74, c[0x0][0x5c8] ;  /* 0x00017200ff4a7b82 */ /* 0x000e620000000a00 */
[----:B-----5:R-:W-:Y:S01]  /*21e0*/  FSETP.NEU.AND P0, PT, R57, RZ, PT ;  /* 0x000000ff3900720b */ /* 0x020fe20003f0d000 */
[----:B------:R-:W-:Y:S01]  /*21f0*/  IMAD R3, R60, -0x2, R7 ;  /* 0xfffffffe3c037824 */ /* 0x000fe200078e0207 */
[----:B------:R-:W-:Y:S01]  /*2200*/  BSSY B0, `(.L_x_33) ;  /* 0x0000228000007945 */ /* 0x000fe20003800000 */
[----:B------:R-:W-:-:S04]  /*2210*/  IMAD.WIDE R66, R19, 0x40, R58 ;  /* 0x0000004013427825 */ /* 0x000fc800078e023a */
[----:B------:R-:W-:Y:S02]  /*2220*/  IMAD.IADD R3, R3, 0x1, -R14 ;  /* 0x0000000103037824 */ /* 0x000fe400078e0a0e */
[----:B------:R-:W-:-:S03]  /*2230*/  IMAD.IADD R0, R65, 0x1, -R0 ;  /* 0x0000000141007824 */ /* 0x000fc600078e0a00 */
[----:B------:R-:W-:-:S04]  /*2240*/  ISETP.GT.AND P2, PT, R3, RZ, PT ;  /* 0x000000ff0300720c */ /* 0x000fc80003f44270 */
[----:B------:R-:W-:Y:S01]  /*2250*/  ISETP.GT.AND P1, PT, R0, RZ, P2 ;  /* 0x000000ff0000720c */ /* 0x000fe20001724270 */
[-C--:B-1----:R-:W-:Y:S02]  /*2260*/  IMAD R6, R67, R74.reuse, RZ ;  /* 0x0000004a43067224 */ /* 0x082fe400078e02ff */
[----:B------:R-:W-:-:S04]  /*2270*/  IMAD.WIDE.U32 R68, R66, R74, R4 ;  /* 0x0000004a42447225 */ /* 0x000fc800078e0004 */
[----:B------:R-:W-:-:S04]  /*2280*/  IMAD R5, R66, R75, R6 ;  /* 0x0000004b42057224 */ /* 0x000fc800078e0206 */
[----:B------:R-:W-:Y:S01]  /*2290*/  IMAD.IADD R7, R69, 0x1, R5 ;  /* 0x0000000145077824 */ /* 0x000fe200078e0205 */
[----:B------:R-:W-:Y:S06]  /*22a0*/  @!P0 BRA `(.L_x_34) ;  /* 0x0000001400e48947 */ /* 0x000fec0003800000 */
[----:B------:R-:W1:Y:S01]  /*22b0*/  LDC.64 R72, c[0x0][0x5b8] ;  /* 0x00016e00ff487b82 */ /* 0x000e620000000a00 */
[----:B------:R-:W-:-:S07]  /*22c0*/  ULDC.64 UR4, c[0x0][0x5c0] ;  /* 0x0001700000047ab9 */ /* 0x000fce0000000a00 */
[----:B------:R-:W2:Y:S08]  /*22d0*/  LDC.64 R76, c[0x0][0x5b0] ;  /* 0x00016c00ff4c7b82 */ /* 0x000eb00000000a00 */
[----:B------:R-:W0:Y:S01]  /*22e0*/  LDC.64 R78, c[0x0][0x5a8] ;  /* 0x00016a00ff4e7b82 */ /* 0x000e220000000a00 */
[-C--:B-1----:R-:W-:Y:S02]  /*22f0*/  IMAD R6, R11, R72.reuse, RZ ;  /* 0x000000480b067224 */ /* 0x082fe400078e02ff */
[----:B------:R-:W-:-:S04]  /*2300*/  IMAD.WIDE.U32 R4, R2, R72, R8 ;  /* 0x0000004802047225 */ /* 0x000fc800078e0008 */
[----:B------:R-:W-:Y:S01]  /*2310*/  IMAD R69, R2, R73, R6 ;  /* 0x0000004902457224 */ /* 0x000fe200078e0206 */
[----:B------:R-:W-:Y:S01]  /*2320*/  IADD3 R10, P0, R14, R4, RZ ;  /* 0x000000040e0a7210 */ /* 0x000fe20007f1e0ff */
[----:B--2---:R-:W-:-:S03]  /*2330*/  IMAD R4, R67, R76, RZ ;  /* 0x0000004c43047224 */ /* 0x004fc600078e02ff */
[----:B------:R-:W-:Y:S01]  /*2340*/  IADD3.X R11, R15, R5, R69, P0, !PT ;  /* 0x000000050f0b7210 */ /* 0x000fe200007fe445 */
[C---:B------:R-:W-:Y:S02]  /*2350*/  IMAD R73, R66.reuse, R77, R4 ;  /* 0x0000004d42497224 */ /* 0x040fe400078e0204 */
[----:B------:R-:W-:-:S04]  /*2360*/  IMAD.WIDE.U32 R4, R66, R76, R10 ;  /* 0x0000004c42047225 */ /* 0x000fc800078e000a */
[----:B------:R-:W-:Y:S01]  /*2370*/  IMAD.IADD R5, R5, 0x1, R73 ;  /* 0x0000000105057824 */ /* 0x000fe200078e0249 */
[----:B0-----:R-:W-:-:S04]  /*2380*/  LEA R12, P0, R4, R78, 0x1 ;  /* 0x0000004e040c7211 */ /* 0x001fc800078008ff */
[----:B------:R-:W-:-:S05]  /*2390*/  LEA.HI.X R13, R4, R79, R5, 0x1, P0 ;  /* 0x0000004f040d7211 */ /* 0x000fca00000f0c05 */
[----:B------:R-:W2:Y:S01]  /*23a0*/  @P1 LDG.E.LTC128B.U16 R19, desc[UR36][R12.64] ;  /* 0x000000240c131981 */ /* 0x000ea2000c1e1520 */
[----:B------:R-:W-:Y:S01]  /*23b0*/  IMAD.WIDE.U32 R4, R66, R76, R14 ;  /* 0x0000004c42047225 */ /* 0x000fe200078e000e */
[----:B------:R-:W-:Y:S02]  /*23c0*/  BSSY B1, `(.L_x_35) ;  /* 0x0000015000017945 */ /* 0x000fe40003800000 */
[----:B------:R-:W-:-:S04]  /*23d0*/  IADD3 R20, P0, R8, R4, RZ ;  /* 0x0000000408147210 */ /* 0x000fc80007f1e0ff */
[----:B------:R-:W-:Y:S02]  /*23e0*/  IADD3.X R21, R9, R73, R5, P0, !PT ;  /* 0x0000004909157210 */ /* 0x000fe400007fe405 */
[----:B------:R-:W-:Y:S01]  /*23f0*/  LEA R6, P0, R68, UR4, 0x1 ;  /* 0x0000000444067c11 */ /* 0x000fe2000f8008ff */
[----:B------:R-:W-:-:S03]  /*2400*/  IMAD.WIDE.U32 R20, R2, R72, R20 ;  /* 0x0000004802147225 */ /* 0x000fc600078e0014 */
[----:B------:R-:W-:Y:S02]  /*2410*/  LEA.HI.X R7, R68, UR5, R7, 0x1, P0 ;  /* 0x0000000544077c11 */ /* 0x000fe400080f0c07 */
[----:B------:R-:W-:-:S04]  /*2420*/  ISETP.GT.AND P0, PT, R3, 0x1, PT ;  /* 0x000000010300780c */ /* 0x000fc80003f04270 */
[----:B------:R-:W-:Y:S01]  /*2430*/  ISETP.GT.AND P3, PT, R0, RZ, P0 ;  /* 0x000000ff0000720c */ /* 0x000fe20000764270 */
[----:B--2---:R-:W-:-:S04]  /*2440*/  IMAD.U32 R4, R19, 0x10000, RZ ;  /* 0x0001000013047824 */ /* 0x004fc800078e00ff */
[----:B------:R-:W-:Y:S01]  /*2450*/  FMUL R5, R4, R57 ;  /* 0x0000003904057220 */ /* 0x000fe20000400000 */
[----:B------:R-:W-:-:S03]  /*2460*/  LEA R4, P4, R20, R78, 0x1 ;  /* 0x0000004e14047211 */ /* 0x000fc600078808ff */
[----:B------:R-:W-:-:S05]  /*2470*/  FFMA R5, R24, R56, R5 ;  /* 0x0000003818057223 */ /* 0x000fca0000000005 */
[----:B------:R-:W-:Y:S01]  /*2480*/  F2FP.BF16.F32.PACK_AB R12, RZ, R5 ;  /* 0x00000005ff0c723e */ /* 0x000fe200000010ff */
[----:B------:R-:W-:-:S03]  /*2490*/  IMAD.IADD R5, R69, 0x1, R21 ;  /* 0x0000000145057824 */ /* 0x000fc600078e0215 */
[----:B------:R-:W-:Y:S01]  /*24a0*/  PRMT R13, R12, 0x7610, R13 ;  /* 0x000076100c0d7816 */ /* 0x000fe2000000000d */
[----:B------:R-:W-:Y:S01]  /*24b0*/  IMAD.SHL.U32 R12, R76, 0x8, RZ ;  /* 0x000000084c0c7824 */ /* 0x000fe200078e00ff */
[----:B------:R-:W-:-:S03]  /*24c0*/  LEA.HI.X R5, R20, R79, R5, 0x1, P4 ;  /* 0x0000004f14057211 */ /* 0x000fc600020f0c05 */
[----:B------:R0:W-:Y:S02]  /*24d0*/  @P1 STG.E.U16 desc[UR36][R6.64], R13 ;  /* 0x0000000d06001986 */ /* 0x0001e4000c101524 */
[----:B0-----:R-:W-:Y:S01]  /*24e0*/  SHF.L.U64.HI R13, R76, 0x3, R77 ;  /* 0x000000034c0d7819 */ /* 0x001fe2000001024d */
[----:B------:R-:W-:Y:S06]  /*24f0*/  @!P3 BRA `(.L_x_36) ;  /* 0x000000000004b947 */ /* 0x000fec0003800000 */
[----:B------:R0:W5:Y:S02]  /*2500*/  LDG.E.LTC128B.U16 R19, desc[UR36][R4.64+0x2] ;  /* 0x0000022404137981 */ /* 0x000164000c1e1520 */
.L_x_36:
[----:B------:R-:W-:Y:S05]  /*2510*/  BSYNC B1 ;  /* 0x0000000000017941 */ /* 0x000fea0003800000 */
.L_x_35:
[----:B------:R-:W-:Y:S01]  /*2520*/  IMAD.WIDE.U32 R66, R66, R76, R12 ;  /* 0x0000004c42427225 */ /* 0x000fe200078e000c */
[----:B------:R-:W-:-:S03]  /*2530*/  ISETP.GT.AND P2, PT, R0, 0x8, P2 ;  /* 0x000000080000780c */ /* 0x000fc60001744270 */
[----:B-----5:R-:W-:Y:S01]  /*2540*/  IMAD.U32 R20, R19, 0x10000, RZ ;  /* 0x0001000013147824 */ /* 0x020fe200078e00ff */
[----:B------:R-:W-:Y:S01]  /*2550*/  IADD3 R10, P1, R10, R66, RZ ;  /* 0x000000420a0a7210 */ /* 0x000fe20007f3e0ff */
[----:B------:R-:W-:Y:S02]  /*2560*/  IMAD.IADD R73, R73, 0x1, R67 ;  /* 0x0000000149497824 */ /* 0x000fe400078e0243 */
[----:B------:R-:W-:Y:S02]  /*2570*/  FMUL R20, R20, R57 ;  /* 0x0000003914147220 */ /* 0x000fe40000400000 */
[----:B------:R-:W-:Y:S01]  /*2580*/  IMAD.X R11, R73, 0x1, R11, P1 ;  /* 0x00000001490b7824 */ /* 0x000fe200008e060b */
[----:B------:R-:W-:Y:S01]  /*2590*/  LEA R12, P1, R10, R78, 0x1 ;  /* 0x0000004e0a0c7211 */ /* 0x000fe200078208ff */
[----:B------:R-:W-:-:S03]  /*25a0*/  FFMA R20, R25, R56, R20 ;  /* 0x0000003819147223 */ /* 0x000fc60000000014 */
[----:B------:R-:W-:Y:S02]  /*25b0*/  LEA.HI.X R13, R10, R79, R11, 0x1, P1 ;  /* 0x0000004f0a0d7211 */ /* 0x000fe400008f0c0b */
[----:B------:R-:W-:-:S05]  /*25c0*/  F2FP.BF16.F32.PACK_AB R20, RZ, R20 ;  /* 0x00000014ff14723e */ /* 0x000fca00000010ff */
[----:B------:R1:W-:Y:S04]  /*25d0*/  @P3 STG.E.U16 desc[UR36][R6.64+0x2], R20 ;  /* 0x0000021406003986 */ /* 0x0003e8000c101524 */
[----:B------:R-:W2:Y:S01]  /*25e0*/  @P2 LDG.E.LTC128B.U16 R19, desc[UR36][R12.64] ;  /* 0x000000240c132981 */ /* 0x000ea2000c1e1520 */
[----:B------:R-:W-:Y:S01]  /*25f0*/  IADD3 R14, P1, P3, R8, R66, R14 ;  /* 0x00000042080e7210 */ /* 0x000fe20007b3e00e */
[----:B------:R-:W-:Y:S01]  /*2600*/  BSSY B1, `(.L_x_37) ;  /* 0x0000011000017945 */ /* 0x000fe20003800000 */
[C---:B------:R-:W-:Y:S02]  /*2610*/  SHF.L.U64.HI R11, R74.reuse, 0x4, R75 ;  /* 0x000000044a0b7819 */ /* 0x040fe4000001024b */
[----:B------:R-:W-:Y:S02]  /*2620*/  IADD3.X R15, R9, R73, R15, P1, P3 ;  /* 0x00000049090f7210 */ /* 0x000fe40000fe640f */
[----:B------:R-:W-:-:S02]  /*2630*/  LEA R10, P1, R74, R6, 0x4 ;  /* 0x000000064a0a7211 */ /* 0x000fc400078220ff */
[----:B------:R-:W-:Y:S01]  /*2640*/  ISETP.GT.AND P0, PT, R0, 0x8, P0 ;  /* 0x000000080000780c */ /* 0x000fe20000704270 */
[----:B------:R-:W-:-:S04]  /*2650*/  IMAD.WIDE.U32 R14, R2, R72, R14 ;  /* 0x00000048020e7225 */ /* 0x000fc800078e000e */
[----:B------:R-:W-:Y:S02]  /*2660*/  IMAD.X R11, R11, 0x1, R7, P1 ;  /* 0x000000010b0b7824 */ /* 0x000fe400008e0607 */
[----:B------:R-:W-:Y:S02]  /*2670*/  IMAD.IADD R2, R69, 0x1, R15 ;  /* 0x0000000145027824 */ /* 0x000fe400078e020f */
[----:B--2---:R-:W-:-:S04]  /*2680*/  IMAD.U32 R8, R19, 0x10000, RZ ;  /* 0x0001000013087824 */ /* 0x004fc800078e00ff */
[----:B------:R-:W-:Y:S01]  /*2690*/  FMUL R9, R8, R57 ;  /* 0x0000003908097220 */ /* 0x000fe20000400000 */
[----:B------:R-:W-:-:S03]  /*26a0*/  LEA R8, P3, R14, R78, 0x1 ;  /* 0x0000004e0e087211 */ /* 0x000fc600078608ff */
[----:B------:R-:W-:-:S05]  /*26b0*/  FFMA R9, R26, R56, R9 ;  /* 0x000000381a097223 */ /* 0x000fca0000000009 */
[----:B------:R-:W-:Y:S02]  /*26c0*/  F2FP.BF16.F32.PACK_AB R12, RZ, R9 ;  /* 0x00000009ff0c723e */ /* 0x000fe400000010ff */
[----:B------:R-:W-:-:S03]  /*26d0*/  LEA.HI.X R9, R14, R79, R2, 0x1, P3 ;  /* 0x0000004f0e097211 */ /* 0x000fc600018f0c02 */
[----:B------:R1:W-:Y:S01]  /*26e0*/  @P2 STG.E.U16 desc[UR36][R10.64], R12 ;  /* 0x0000000c0a002986 */ /* 0x0003e2000c101524 */
[----:B------:R-:W-:Y:S05]  /*26f0*/  @!P0 BRA `(.L_x_38) ;  /* 0x0000000000048947 */ /* 0x000fea0003800000 */
[----:B------:R2:W5:Y:S02]  /*2700*/  LDG.E.LTC128B.U16 R19, desc[UR36][R8.64+0x2] ;  /* 0x0000022408137981 */ /* 0x000564000c1e1520 */
.L_x_38:
[----:B------:R-:W-:Y:S05]  /*2710*/  BSYNC B1 ;  /* 0x0000000000017941 */ /* 0x000fea0003800000 */
.L_x_37:
[----:B-----5:R-:W-:Y:S01]  /*2720*/  IMAD.U32 R2, R19, 0x10000, RZ ;  /* 0x0001000013027824 */ /* 0x020fe200078e00ff */
[----:B------:R-:W-:Y:S01]  /*2730*/  ISETP.GT.AND P1, PT, R3, 0x8, PT ;  /* 0x000000080300780c */ /* 0x000fe20003f24270 */
[----:B------:R-:W-:Y:S02]  /*2740*/  BSSY B1, `(.L_x_39) ;  /* 0x0000008000017945 */ /* 0x000fe40003800000 */
[----:B------:R-:W-:Y:S01]  /*2750*/  FMUL R2, R2, R57 ;  /* 0x0000003902027220 */ /* 0x000fe20000400000 */
[----:B------:R-:W-:-:S03]  /*2760*/  ISETP.GT.AND P2, PT, R0, RZ, P1 ;  /* 0x000000ff0000720c */ /* 0x000fc60000f44270 */
[----:B------:R-:W-:-:S05]  /*2770*/  FFMA R2, R27, R56, R2 ;  /* 0x000000381b027223 */ /* 0x000fca0000000002 */
[----:B------:R-:W-:-:S05]  /*2780*/  F2FP.BF16.F32.PACK_AB R2, RZ, R2 ;  /* 0x00000002ff02723e */ /* 0x000fca00000010ff */
[----:B------:R3:W-:Y:S01]  /*2790*/  @P0 STG.E.U16 desc[UR36][R10.64+0x2], R2 ;  /* 0x000002020a000986 */ /* 0x0007e2000c101524 */
[----:B------:R-:W-:Y:S05]  /*27a0*/  @!P2 BRA `(.L_x_40) ;  /* 0x000000000004a947 */ /* 0x000fea0003800000 */
[----:B------:R4:W5:Y:S02]  /*27b0*/  LDG.E.LTC128B.U16 R19, desc[UR36][R4.64+0x10] ;  /* 0x0000102404137981 */ /* 0x000964000c1e1520 */
.L_x_40:
[----:B------:R-:W-:Y:S05]  /*27c0*/  BSYNC B1 ;  /* 0x0000000000017941 */ /* 0x000fea0003800000 */
.L_x_39:
[----:B---3-5:R-:W-:Y:S01]  /*27d0*/  IMAD.U32 R2, R19, 0x10000, RZ ;  /* 0x0001000013027824 */ /* 0x028fe200078e00ff */
        /* <DEDUP_REMOVED lines=9> */
.L_x_42:
[----:B------:R-:W-:Y:S05]  /*2870*/  BSYNC B1 ;  /* 0x0000000000017941 */ /* 0x000fea0003800000 */
.L_x_41:
[----:B-----5:R-:W-:Y:S01]  /*2880*/  IMAD.U32 R2, R19, 0x10000, RZ ;  /* 0x0001000013027824 */ /* 0x020fe200078e00ff */
[----:B------:R-:W-:Y:S01]  /*2890*/  ISETP.GT.AND P1, PT, R0, 0x8, P1 ;  /* 0x000000080000780c */ /* 0x000fe20000f24270 */
[----:B------:R-:W-:Y:S02]  /*28a0*/  BSSY B1, `(.L_x_43) ;  /* 0x0000007000017945 */ /* 0x000fe40003800000 */
[----:B------:R-:W-:-:S04]  /*28b0*/  FMUL R2, R2, R57 ;  /* 0x0000003902027220 */ /* 0x000fc80000400000 */
[----:B------:R-:W-:-:S05]  /*28c0*/  FFMA R2, R29, R56, R2 ;  /* 0x000000381d027223 */ /* 0x000fca0000000002 */
[----:B------:R-:W-:-:S05]  /*28d0*/  F2FP.BF16.F32.PACK_AB R2, RZ, R2 ;  /* 0x00000002ff02723e */ /* 0x000fca00000010ff */
[----:B------:R0:W-:Y:S01]  /*28e0*/  @P3 STG.E.U16 desc[UR36][R6.64+0x12], R2 ;  /* 0x0000120206003986 */ /* 0x0001e2000c101524 */
[----:B------:R-:W-:Y:S05]  /*28f0*/  @!P1 BRA `(.L_x_44) ;  /* 0x0000000000049947 */ /* 0x000fea0003800000 */
[----:B------:R0:W5:Y:S02]  /*2900*/  LDG.E.LTC128B.U16 R19, desc[UR36][R8.64+0x10] ;  /* 0x0000102408137981 */ /* 0x000164000c1e1520 */
.L_x_44:
[----:B------:R-:W-:Y:S05]  /*2910*/  BSYNC B1 ;  /* 0x0000000000017941 */ /* 0x000fea0003800000 */
.L_x_43:
[----:B0----5:R-:W-:Y:S01]  /*2920*/  IMAD.U32 R2, R19, 0x10000, RZ ;  /* 0x0001000013027824 */ /* 0x021fe200078e00ff */
[----:B------:R-:W-:Y:S01]  /*2930*/  ISETP.GT.AND P0, PT, R0, 0x8, P0 ;  /* 0x000000080000780c */ /* 0x000fe20000704270 */
[----:B------:R-:W-:Y:S02]  /*2940*/  BSSY B1, `(.L_x_45) ;  /* 0x0000007000017945 */ /* 0x000fe40003800000 */
[----:B---3--:R-:W-:-:S04]  /*2950*/  FMUL R13, R2, R57 ;  /* 0x00000039020d7220 */ /* 0x008fc80000400000 */
[----:B------:R-:W-:-:S05]  /*2960*/  FFMA R13, R30, R56, R13 ;  /* 0x000000381e0d7223 */ /* 0x000fca000000000d */
[----:B------:R-:W-:-:S05]  /*2970*/  F2FP.BF16.F32.PACK_AB R13, RZ, R13 ;  /* 0x0000000dff0d723e */ /* 0x000fca00000010ff */
[----:B------:R0:W-:Y:S01]  /*2980*/  @P1 STG.E.U16 desc[UR36][R10.64+0x10], R13 ;  /* 0x0000100d0a001986 */ /* 0x0001e2000c101524 */
[----:B------:R-:W-:Y:S05]  /*2990*/  @!P0 BRA `(.L_x_46) ;  /* 0x0000000000048947 */ /* 0x000fea0003800000 */
[----:B------:R3:W5:Y:S02]  /*29a0*/  LDG.E.LTC128B.U16 R19, desc[UR36][R8.64+0x12] ;  /* 0x0000122408137981 */ /* 0x000764000c1e1520 */
.L_x_46:
[----:B------:R-:W-:Y:S05]  /*29b0*/  BSYNC B1 ;  /* 0x0000000000017941 */ /* 0x000fea0003800000 */
.L_x_45:
        /* <DEDUP_REMOVED lines=10> */
.L_x_48:
[----:B------:R-:W-:Y:S05]  /*2a60*/  BSYNC B1 ;  /* 0x0000000000017941 */ /* 0x000fea0003800000 */
.L_x_47:
[----:B0----5:R-:W-:Y:S01]  /*2a70*/  IMAD.U32 R2, R19, 0x10000, RZ ;  /* 0x0001000013027824 */ /* 0x021fe200078e00ff */
        /* <DEDUP_REMOVED lines=9> */
.L_x_50:
[----:B------:R-:W-:Y:S05]  /*2b10*/  BSYNC B1 ;  /* 0x0000000000017941 */ /* 0x000fea0003800000 */
.L_x_49:
        /* <DEDUP_REMOVED lines=9> */
.L_x_52:
[----:B------:R-:W-:Y:S05]  /*2bb0*/  BSYNC B1 ;  /* 0x0000000000017941 */ /* 0x000fea0003800000 */
.L_x_51:
[----:B0----5:R-:W-:Y:S01]  /*2bc0*/  IMAD.U32 R2, R19, 0x10000, RZ ;  /* 0x0001000013027824 */ /* 0x021fe200078e00ff */
        /* <DEDUP_REMOVED lines=8> */
.L_x_54:
[----:B------:R-:W-:Y:S05]  /*2c50*/  BSYNC B1 ;  /* 0x0000000000017941 */ /* 0x000fea0003800000 */
.L_x_53:
        /* <DEDUP_REMOVED lines=10> */
.L_x_56:
[----:B------:R-:W-:Y:S05]  /*2d00*/  BSYNC B1 ;  /* 0x0000000000017941 */ /* 0x000fea0003800000 */
.L_x_55:
        /* <DEDUP_REMOVED lines=10> */
.L_x_58:
[----:B------:R-:W-:Y:S05]  /*2db0*/  BSYNC B1 ;  /* 0x0000000000017941 */ /* 0x000fea0003800000 */
.L_x_57:
        /* <DEDUP_REMOVED lines=9> */
.L_x_60:
[----:B------:R-:W-:Y:S05]  /*2e50*/  BSYNC B1 ;  /* 0x0000000000017941 */ /* 0x000fea0003800000 */
.L_x_59:
        /* <DEDUP_REMOVED lines=9> */
.L_x_62:
[----:B------:R-:W-:Y:S05]  /*2ef0*/  BSYNC B1 ;  /* 0x0000000000017941 */ /* 0x000fea0003800000 */
.L_x_61:
        /* <DEDUP_REMOVED lines=10> */
.L_x_64:
[----:B------:R-:W-:Y:S05]  /*2fa0*/  BSYNC B1 ;  /* 0x0000000000017941 */ /* 0x000fea0003800000 */
.L_x_63:
        /* <DEDUP_REMOVED lines=10> */
.L_x_66:
[----:B------:R-:W-:Y:S05]  /*3050*/  BSYNC B1 ;  /* 0x0000000000017941 */ /* 0x000fea0003800000 */
.L_x_65:
        /* <DEDUP_REMOVED lines=9> */
.L_x_68:
[----:B------:R-:W-:Y:S05]  /*30f0*/  BSYNC B1 ;  /* 0x0000000000017941 */ /* 0x000fea0003800000 */
.L_x_67:
        /* <DEDUP_REMOVED lines=9> */
.L_x_70:
[----:B------:R-:W-:Y:S05]  /*3190*/  BSYNC B1 ;  /* 0x0000000000017941 */ /* 0x000fea0003800000 */
.L_x_69:
        /* <DEDUP_REMOVED lines=10> */
.L_x_72:
[----:B------:R-:W-:Y:S05]  /*3240*/  BSYNC B1 ;  /* 0x0000000000017941 */ /* 0x000fea0003800000 */
.L_x_71:
        /* <DEDUP_REMOVED lines=10> */
.L_x_74:
[----:B------:R-:W-:Y:S05]  /*32f0*/  BSYNC B1 ;  /* 0x0000000000017941 */ /* 0x000fea0003800000 */
.L_x_73:
        /* <DEDUP_REMOVED lines=9> */
.L_x_76:
[----:B------:R-:W-:Y:S05]  /*3390*/  BSYNC B1 ;  /* 0x0000000000017941 */ /* 0x000fea0003800000 */
.L_x_75:
        /* <DEDUP_REMOVED lines=9> */
.L_x_78:
[----:B------:R-:W-:Y:S05]  /*3430*/  BSYNC B1 ;  /* 0x0000000000017941 */ /* 0x000fea0003800000 */
.L_x_77:
        /* <DEDUP_REMOVED lines=10> */
.L_x_80:
[----:B------:R-:W-:Y:S05]  /*34e0*/  BSYNC B1 ;  /* 0x0000000000017941 */ /* 0x000fea0003800000 */
.L_x_79:
        /* <DEDUP_REMOVED lines=10> */
.L_x_82:
[----:B------:R-:W-:Y:S05]  /*3590*/  BSYNC B1 ;  /* 0x0000000000017941 */ /* 0x000fea0003800000 */
.L_x_81:
        /* <DEDUP_REMOVED lines=9> */
.L_x_84:
[----:B------:R-:W-:Y:S05]  /*3630*/  BSYNC B1 ;  /* 0x0000000000017941 */ /* 0x000fea0003800000 */
.L_x_83:
        /* <DEDUP_REMOVED lines=9> */
.L_x_86:
[----:B------:R-:W-:Y:S05]  /*36d0*/  BSYNC B1 ;  /* 0x0000000000017941 */ /* 0x000fea0003800000 */
.L_x_85:
        /* <DEDUP_REMOVED lines=10> */
.L_x_88:
[----:B------:R-:W-:Y:S05]  /*3780*/  BSYNC B1 ;  /* 0x0000000000017941 */ /* 0x000fea0003800000 */
.L_x_87:
[----:B0----5:R-:W-:Y:S01]  /*3790*/  IMAD.U32 R2, R19, 0x10000, RZ ;  /* 0x0001000013027824 */ /* 0x021fe200078e00ff */
[----:B------:R-:W-:Y:S01]  /*37a0*/  ISETP.GT.AND P0, PT, R3, 0x39, PT ;  /* 0x000000390300780c */ /* 0x000fe20003f04270 */
[----:B------:R-:W-:Y:S01]  /*37b0*/  @P2 IMAD.MOV.U32 R3, RZ, RZ, R7 ;  /* 0x000000ffff032224 */ /* 0x000fe200078e0007 */
[----:B------:R-:W-:Y:S01]  /*37c0*/  BSSY B1, `(.L_x_89) ;  /* 0x0000009000017945 */ /* 0x000fe20003800000 */
[----:B------:R-:W-:Y:S01]  /*37d0*/  FMUL R13, R2, R57 ;  /* 0x00000039020d7220 */ /* 0x000fe20000400000 */
[----:B------:R-:W-:Y:S01]  /*37e0*/  @P2 IMAD.MOV.U32 R2, RZ, RZ, R6 ;  /* 0x000000ffff022224 */ /* 0x000fe200078e0006 */
[----:B------:R-:W-:Y:S02]  /*37f0*/  ISETP.GT.AND P3, PT, R0, RZ, P0 ;  /* 0x000000ff0000720c */ /* 0x000fe40000764270 */
[----:B------:R-:W-:-:S05]  /*3800*/  FFMA R13, R52, R56, R13 ;  /* 0x00000038340d7223 */ /* 0x000fca000000000d */
[----:B------:R-:W-:-:S05]  /*3810*/  F2FP.BF16.F32.PACK_AB R13, RZ, R13 ;  /* 0x0000000dff0d723e */ /* 0x000fca00000010ff */
[----:B------:R0:W-:Y:S01]  /*3820*/  @P2 STG.E.U16 desc[UR36][R2.64+0x70], R13 ;  /* 0x0000700d02002986 */ /* 0x0001e2000c101524 */
[----:B------:R-:W-:Y:S05]  /*3830*/  @!P3 BRA `(.L_x_90) ;  /* 0x000000000004b947 */ /* 0x000fea0003800000 */
[----:B------:R0:W5:Y:S02]  /*3840*/  LDG.E.LTC128B.U16 R19, desc[UR36][R4.64+0x72] ;  /* 0x0000722404137981 */ /* 0x000164000c1e1520 */
.L_x_90:
[----:B------:R-:W-:Y:S05]  /*3850*/  BSYNC B1 ;  /* 0x0000000000017941 */ /* 0x000fea0003800000 */
.L_x_89:
        /* <DEDUP_REMOVED lines=9> */
.L_x_92:
[----:B------:R-:W-:Y:S05]  /*38f0*/  BSYNC B1 ;  /* 0x0000000000017941 */ /* 0x000fea0003800000 */
.L_x_91:
[----:B0----5:R-:W-:Y:S01]  /*3900*/  IMAD.U32 R2, R19, 0x10000, RZ ;  /* 0x0001000013027824 */ /* 0x021fe200078e00ff */
[----:B------:R-:W-:Y:S01]  /*3910*/  ISETP.GT.AND P0, PT, R0, 0x8, P0 ;  /* 0x000000080000780c */ /* 0x000fe20000704270 */
[----:B------:R-:W-:Y:S02]  /*3920*/  BSSY B1, `(.L_x_93) ;  /* 0x000000a000017945 */ /* 0x000fe40003800000 */
[----:B------:R-:W-:Y:S01]  /*3930*/  FMUL R3, R2, R57 ;  /* 0x0000003902037220 */ /* 0x000fe20000400000 */
[----:B------:R-:W-:-:S03]  /*3940*/  @P1 IMAD.MOV.U32 R2, RZ, RZ, R10 ;  /* 0x000000ffff021224 */ /* 0x000fc600078e000a */
[----:B------:R-:W-:-:S05]  /*3950*/  FFMA R3, R54, R56, R3 ;  /* 0x0000003836037223 */ /* 0x000fca0000000003 */
[----:B------:R-:W-:-:S04]  /*3960*/  F2FP.BF16.F32.PACK_AB R3, RZ, R3 ;  /* 0x00000003ff03723e */ /* 0x000fc800000010ff */
[----:B----4-:R-:W-:Y:S01]  /*3970*/  PRMT R4, R3, 0x7610, R4 ;  /* 0x0000761003047816 */ /* 0x010fe20000000004 */
[----:B------:R-:W-:-:S05]  /*3980*/  @P1 IMAD.MOV.U32 R3, RZ, RZ, R11 ;  /* 0x000000ffff031224 */ /* 0x000fca00078e000b */
[----:B------:R0:W-:Y:S01]  /*3990*/  @P1 STG.E.U16 desc[UR36][R2.64+0x70], R4 ;  /* 0x0000700402001986 */ /* 0x0001e2000c101524 */
[----:B------:R-:W-:Y:S05]  /*39a0*/  @!P0 BRA `(.L_x_94) ;  /* 0x0000000000048947 */ /* 0x000fea0003800000 */
[----:B------:R4:W5:Y:S02]  /*39b0*/  LDG.E.LTC128B.U16 R19, desc[UR36][R8.64+0x72] ;  /* 0x0000722408137981 */ /* 0x000964000c1e1520 */
.L_x_94:
[----:B------:R-:W-:Y:S05]  /*39c0*/  BSYNC B1 ;  /* 0x0000000000017941 */ /* 0x000fea0003800000 */
.L_x_93:
[----:B------:R-:W-:Y:S05]  /*39d0*/  @!P0 BRA `(.L_x_95) ;  /* 0x0000000800a88947 */ /* 0x000fea0003800000 */
[----:B-----5:R-:W-:-:S04]  /*39e0*/  IMAD.U32 R0, R19, 0x10000, RZ ;  /* 0x0001000013007824 */ /* 0x020fc800078e00ff */
[----:B------:R-:W-:-:S04]  /*39f0*/  FMUL R0, R0, R57 ;  /* 0x0000003900007220 */ /* 0x000fc80000400000 */
[----:B------:R-:W-:-:S05]  /*3a00*/  FFMA R0, R55, R56, R0 ;  /* 0x0000003837007223 */ /* 0x000fca0000000000 */
[----:B------:R-:W-:-:S05]  /*3a10*/  F2FP.BF16.F32.PACK_AB R0, RZ, R0 ;  /* 0x00000000ff00723e */ /* 0x000fca00000010ff */
[----:B------:R0:W-:Y:S01]  /*3a20*/  STG.E.U16 desc[UR36][R10.64+0x72], R0 ;  /* 0x000072000a007986 */ /* 0x0001e2000c101524 */
[----:B------:R-:W-:Y:S05]  /*3a30*/  BRA `(.L_x_95) ;  /* 0x0000000800907947 */ /* 0x000fea0003800000 */
.L_x_34:
[----:B------:R-:W-:Y:S01]  /*3a40*/  ISETP.GT.AND P0, PT, R3, 0x1, PT ;  /* 0x000000010300780c */ /* 0x000fe20003f04270 */
[----:B------:R-:W-:Y:S01]  /*3a50*/  ULDC.64 UR4, c[0x0][0x5c0] ;  /* 0x0001700000047ab9 */ /* 0x000fe20000000a00 */
[-C--:B------:R-:W-:Y:S01]  /*3a60*/  FMUL R24, R24, R56.reuse ;  /* 0x0000003818187220 */ /* 0x080fe20000400000 */
[-C--:B------:R-:W-:Y:S01]  /*3a70*/  FMUL R25, R25, R56.reuse ;  /* 0x0000003819197220 */ /* 0x080fe20000400000 */
[----:B------:R-:W-:Y:S01]  /*3a80*/  ISETP.GT.AND P3, PT, R0, RZ, P0 ;  /* 0x000000ff0000720c */ /* 0x000fe20000764270 */
[-C--:B------:R-:W-:Y:S01]  /*3a90*/  FMUL R26, R26, R56.reuse ;  /* 0x000000381a1a7220 */ /* 0x080fe20000400000 */
[----:B------:R-:W-:Y:S01]  /*3aa0*/  LEA R4, P4, R68, UR4, 0x1 ;  /* 0x0000000444047c11 */ /* 0x000fe2000f8808ff */
[----:B------:R-:W-:Y:S01]  /*3ab0*/  FMUL R27, R27, R56 ;  /* 0x000000381b1b7220 */ /* 0x000fe20000400000 */
[----:B------:R-:W-:Y:S01]  /*3ac0*/  F2FP.BF16.F32.PACK_AB R24, RZ, R24 ;  /* 0x00000018ff18723e */ /* 0x000fe200000010ff */
[-C--:B------:R-:W-:Y:S01]  /*3ad0*/  FMUL R28, R28, R56.reuse ;  /* 0x000000381c1c7220 */ /* 0x080fe20000400000 */
[----:B------:R-:W-:Y:S01]  /*3ae0*/  LEA.HI.X R5, R68, UR5, R7, 0x1, P4 ;  /* 0x0000000544057c11 */ /* 0x000fe2000a0f0c07 */
[-C--:B------:R-:W-:Y:S01]  /*3af0*/  FMUL R29, R29, R56.reuse ;  /* 0x000000381d1d7220 */ /* 0x080fe20000400000 */
[----:B------:R-:W-:Y:S01]  /*3b00*/  F2FP.BF16.F32.PACK_AB R25, RZ, R25 ;  /* 0x00000019ff19723e */ /* 0x000fe200000010ff */
[-C--:B------:R-:W-:Y:S01]  /*3b10*/  FMUL R30, R30, R56.reuse ;  /* 0x000000381e1e7220 */ /* 0x080fe20000400000 */
[----:B------:R-:W-:Y:S01]  /*3b20*/  SHF.L.U64.HI R75, R74, 0x4, R75 ;  /* 0x000000044a4b7819 */ /* 0x000fe2000001024b */
[----:B------:R-:W-:Y:S01]  /*3b30*/  @P1 STG.E.U16 desc[UR36][R4.64], R24 ;  /* 0x0000001804001986 */ /* 0x000fe2000c101524 */
[----:B------:R-:W-:Y:S01]  /*3b40*/  ISETP.GT.AND P1, PT, R3, 0x8, PT ;  /* 0x000000080300780c */ /* 0x000fe20003f24270 */
[----:B------:R-:W-:Y:S01]  /*3b50*/  FMUL R31, R31, R56 ;  /* 0x000000381f1f7220 */ /* 0x000fe20000400000 */
[----:B------:R-:W-:Y:S01]  /*3b60*/  ISETP.GT.AND P4, PT, R0, 0x8, P0 ;  /* 0x000000080000780c */ /* 0x000fe20000784270 */
[----:B------:R-:W-:Y:S01]  /*3b70*/  @P3 STG.E.U16 desc[UR36][R4.64+0x2], R25 ;  /* 0x0000021904003986 */ /* 0x000fe2000c101524 */
[----:B------:R-:W-:Y:S01]  /*3b80*/  LEA R6, P3, R74, R4, 0x4 ;  /* 0x000000044a067211 */ /* 0x000fe200078620ff */
[-C--:B------:R-:W-:Y:S01]  /*3b90*/  FMUL R32, R32, R56.reuse ;  /* 0x0000003820207220 */ /* 0x080fe20000400000 */
[C---:B------:R-:W-:Y:S01]  /*3ba0*/  ISETP.GT.AND P2, PT, R0.reuse, 0x8, P2 ;  /* 0x000000080000780c */ /* 0x040fe20001744270 */
[-C--:B------:R-:W-:Y:S01]  /*3bb0*/  FMUL R33, R33, R56.reuse ;  /* 0x0000003821217220 */ /* 0x080fe20000400000 */
[----:B------:R-:W-:Y:S01]  /*3bc0*/  ISETP.GT.AND P0, PT, R3, 0x9, PT ;  /* 0x000000090300780c */ /* 0x000fe20003f04270 */
[----:B------:R-:W-:Y:S01]  /*3bd0*/  IMAD.X R7, R75, 0x1, R5, P3 ;  /* 0x000000014b077824 */ /* 0x000fe200018e0605 */
[----:B------:R-:W-:Y:S01]  /*3be0*/  ISETP.GT.AND P5, PT, R0, RZ, P1 ;  /* 0x000000ff0000720c */ /* 0x000fe20000fa4270 */
[-C--:B------:R-:W-:Y:S01]  /*3bf0*/  FMUL R34, R34, R56.reuse ;  /* 0x0000003822227220 */ /* 0x080fe20000400000 */
[----:B------:R-:W-:Y:S01]  /*3c00*/  ISETP.GT.AND P3, PT, R0, RZ, P0 ;  /* 0x000000ff0000720c */ /* 0x000fe20000764270 */
[----:B------:R-:W-:Y:S01]  /*3c10*/  FMUL R35, R35, R56 ;  /* 0x0000003823237220 */ /* 0x000fe20000400000 */
[----:B------:R-:W-:Y:S01]  /*3c20*/  F2FP.BF16.F32.PACK_AB R26, RZ, R26 ;  /* 0x0000001aff1a723e */ /* 0x000fe200000010ff */
[-C--:B------:R-:W-:Y:S01]  /*3c30*/  FMUL R36, R36, R56.reuse ;  /* 0x0000003824247220 */ /* 0x080fe20000400000 */
[----:B------:R-:W-:Y:S01]  /*3c40*/  F2FP.BF16.F32.PACK_AB R27, RZ, R27 ;  /* 0x0000001bff1b723e */ /* 0x000fe200000010ff */
[----:B------:R-:W-:Y:S01]  /*3c50*/  FMUL R37, R37, R56 ;  /* 0x0000003825257220 */ /* 0x000fe20000400000 */
[----:B------:R-:W-:Y:S01]  /*3c60*/  F2FP.BF16.F32.PACK_AB R28, RZ, R28 ;  /* 0x0000001cff1c723e */ /* 0x000fe200000010ff */
[----:B------:R-:W-:Y:S01]  /*3c70*/  @P2 STG.E.U16 desc[UR36][R6.64], R26 ;  /* 0x0000001a06002986 */ /* 0x000fe2000c101524 */
[----:B------:R-:W-:Y:S01]  /*3c80*/  F2FP.BF16.F32.PACK_AB R29, RZ, R29 ;  /* 0x0000001dff1d723e */ /* 0x000fe200000010ff */
[-C--:B------:R-:W-:Y:S01]  /*3c90*/  FMUL R38, R38, R56.reuse ;  /* 0x0000003826267220 */ /* 0x080fe20000400000 */
[C---:B------:R-:W-:Y:S01]  /*3ca0*/  ISETP.GT.AND P2, PT, R0.reuse, 0x8, P1 ;  /* 0x000000080000780c */ /* 0x040fe20000f44270 */
[----:B------:R-:W-:Y:S01]  /*3cb0*/  @P4 STG.E.U16 desc[UR36][R6.64+0x2], R27 ;  /* 0x0000021b06004986 */ /* 0x000fe2000c101524 */
[----:B------:R-:W-:Y:S01]  /*3cc0*/  ISETP.GT.AND P1, PT, R3, 0x10, PT ;  /* 0x000000100300780c */ /* 0x000fe20003f24270 */
[----:B------:R-:W-:Y:S01]  /*3cd0*/  FMUL R39, R39, R56 ;  /* 0x0000003827277220 */ /* 0x000fe20000400000 */
[----:B------:R-:W-:Y:S01]  /*3ce0*/  F2FP.BF16.F32.PACK_AB R30, RZ, R30 ;  /* 0x0000001eff1e723e */ /* 0x000fe200000010ff */
[----:B------:R-:W-:Y:S01]  /*3cf0*/  @P5 STG.E.U16 desc[UR36][R4.64+0x10], R28 ;  /* 0x0000101c04005986 */ /* 0x000fe2000c101524 */
[----:B------:R-:W-:Y:S01]  /*3d00*/  ISETP.GT.AND P4, PT, R0, RZ, P1 ;  /* 0x000000ff0000720c */ /* 0x000fe20000f84270 */
[-C--:B------:R-:W-:Y:S01]  /*3d10*/  FMUL R40, R40, R56.reuse ;  /* 0x0000003828287220 */ /* 0x080fe20000400000 */
[----:B------:R-:W-:Y:S01]  /*3d20*/  F2FP.BF16.F32.PACK_AB R31, RZ, R31 ;  /* 0x0000001fff1f723e */ /* 0x000fe200000010ff */
[----:B------:R-:W-:Y:S01]  /*3d30*/  @P3 STG.E.U16 desc[UR36][R4.64+0x12], R29 ;  /* 0x0000121d04003986 */ /* 0x000fe2000c101524 */
[----:B------:R-:W-:Y:S01]  /*3d40*/  ISETP.GT.AND P3, PT, R0, 0x8, P0 ;  /* 0x000000080000780c */ /* 0x000fe20000764270 */
[----:B------:R-:W-:Y:S01]  /*3d50*/  FMUL R41, R41, R56 ;  /* 0x0000003829297220 */ /* 0x000fe20000400000 */
[----:B------:R-:W-:Y:S01]  /*3d60*/  ISETP.GT.AND P0, PT, R3, 0x11, PT ;  /* 0x000000110300780c */ /* 0x000fe20003f04270 */
[----:B------:R-:W-:Y:S01]  /*3d70*/  @P2 STG.E.U16 desc[UR36][R6.64+0x10], R30 ;  /* 0x0000101e06002986 */ /* 0x000fe2000c101524 */
[----:B------:R-:W-:Y:S01]  /*3d80*/  F2FP.BF16.F32.PACK_AB R32, RZ, R32 ;  /* 0x00000020ff20723e */ /* 0x000fe200000010ff */
[-C--:B------:R-:W-:Y:S01]  /*3d90*/  FMUL R42, R42, R56.reuse ;  /* 0x000000382a2a7220 */ /* 0x080fe20000400000 */
[C---:B------:R-:W-:Y:S01]  /*3da0*/  ISETP.GT.AND P5, PT, R0.reuse, RZ, P0 ;  /* 0x000000ff0000720c */ /* 0x040fe200007a4270 */
[-C--:B------:R-:W-:Y:S01]  /*3db0*/  FMUL R43, R43, R56.reuse ;  /* 0x000000382b2b7220 */ /* 0x080fe20000400000 */
[----:B------:R-:W-:Y:S01]  /*3dc0*/  ISETP.GT.AND P2, PT, R0, 0x8, P1 ;  /* 0x000000080000780c */ /* 0x000fe20000f44270 */
[-C--:B------:R-:W-:Y:S01]  /*3dd0*/  FMUL R44, R44, R56.reuse ;  /* 0x000000382c2c7220 */ /* 0x080fe20000400000 */
[----:B------:R-:W-:Y:S01]  /*3de0*/  ISETP.GT.AND P1, PT, R3, 0x18, PT ;  /* 0x000000180300780c */ /* 0x000fe20003f24270 */
[-C--:B------:R-:W-:Y:S01]  /*3df0*/  FMUL R45, R45, R56.reuse ;  /* 0x000000382d2d7220 */ /* 0x080fe20000400000 */
[----:B------:R-:W-:Y:S01]  /*3e00*/  F2FP.BF16.F32.PACK_AB R33, RZ, R33 ;  /* 0x00000021ff21723e */ /* 0x000fe200000010ff */
[----:B------:R-:W-:Y:S01]  /*3e10*/  @P3 STG.E.U16 desc[UR36][R6.64+0x12], R31 ;  /* 0x0000121f06003986 */ /* 0x000fe2000c101524 */
[----:B------:R-:W-:Y:S01]  /*3e20*/  ISETP.GT.AND P3, PT, R0, 0x8, P0 ;  /* 0x000000080000780c */ /* 0x000fe20000764270 */
[-C--:B------:R-:W-:Y:S01]  /*3e30*/  FMUL R46, R46, R56.reuse ;  /* 0x000000382e2e7220 */ /* 0x080fe20000400000 */
[----:B------:R-:W-:Y:S01]  /*3e40*/  ISETP.GT.AND P0, PT, R3, 0x19, PT ;  /* 0x000000190300780c */ /* 0x000fe20003f04270 */
[----:B------:R-:W-:Y:S01]  /*3e50*/  @P4 STG.E.U16 desc[UR36][R4.64+0x20], R32 ;  /* 0x0000202004004986 */ /* 0x000fe2000c101524 */
[C---:B------:R-:W-:Y:S01]  /*3e60*/  ISETP.GT.AND P4, PT, R0.reuse, RZ, P1 ;  /* 0x000000ff0000720c */ /* 0x040fe20000f84270 */
[----:B------:R-:W-:Y:S01]  /*3e70*/  FMUL R47, R47, R56 ;  /* 0x000000382f2f7220 */ /* 0x000fe20000400000 */
[----:B------:R-:W-:Y:S01]  /*3e80*/  F2FP.BF16.F32.PACK_AB R34, RZ, R34 ;  /* 0x00000022ff22723e */ /* 0x000fe200000010ff */
[----:B------:R-:W-:Y:S01]  /*3e90*/  @P5 STG.E.U16 desc[UR36][R4.64+0x22], R33 ;  /* 0x0000222104005986 */ /* 0x000fe2000c101524 */
[----:B------:R-:W-:Y:S01]  /*3ea0*/  ISETP.GT.AND P5, PT, R0, RZ, P0 ;  /* 0x000000ff0000720c */ /* 0x000fe200007a4270 */
[----:B------:R-:W-:Y:S01]  /*3eb0*/  FMUL R48, R48, R56 ;  /* 0x0000003830307220 */ /* 0x000fe20000400000 */
[----:B------:R-:W-:Y:S01]  /*3ec0*/  F2FP.BF16.F32.PACK_AB R35, RZ, R35 ;  /* 0x00000023ff23723e */ /* 0x000fe200000010ff */
[----:B------:R-:W-:Y:S01]  /*3ed0*/  @P2 STG.E.U16 desc[UR36][R6.64+0x20], R34 ;  /* 0x0000202206002986 */ /* 0x000fe2000c101524 */
[----:B------:R-:W-:Y:S01]  /*3ee0*/  F2FP.BF16.F32.PACK_AB R36, RZ, R36 ;  /* 0x00000024ff24723e */ /* 0x000fe200000010ff */
[-C--:B------:R-:W-:Y:S01]  /*3ef0*/  FMUL R49, R49, R56.reuse ;  /* 0x0000003831317220 */ /* 0x080fe20000400000 */
[----:B------:R-:W-:Y:S01]  /*3f00*/  ISETP.GT.AND P2, PT, R0, 0x8, P1 ;  /* 0x000000080000780c */ /* 0x000fe20000f44270 */
[----:B------:R-:W-:Y:S01]  /*3f10*/  @P3 STG.E.U16 desc[UR36][R6.64+0x22], R35 ;  /* 0x0000222306003986 */ /* 0x000fe2000c101524 */
[----:B------:R-:W-:Y:S01]  /*3f20*/  ISETP.GT.AND P1, PT, R3, 0x20, PT ;  /* 0x000000200300780c */ /* 0x000fe20003f24270 */
[-C--:B------:R-:W-:Y:S01]  /*3f30*/  FMUL R50, R50, R56.reuse ;  /* 0x0000003832327220 */ /* 0x080fe20000400000 */
[----:B------:R-:W-:Y:S01]  /*3f40*/  F2FP.BF16.F32.PACK_AB R37, RZ, R37 ;  /* 0x00000025ff25723e */ /* 0x000fe200000010ff */
[----:B------:R-:W-:Y:S01]  /*3f50*/  @P4 STG.E.U16 desc[UR36][R4.64+0x30], R36 ;  /* 0x0000302404004986 */ /* 0x000fe2000c101524 */
[C---:B------:R-:W-:Y:S01]  /*3f60*/  ISETP.GT.AND P3, PT, R0.reuse, 0x8, P0 ;  /* 0x000000080000780c */ /* 0x040fe20000764270 */
[-C--:B------:R-:W-:Y:S01]  /*3f70*/  FMUL R51, R51, R56.reuse ;  /* 0x0000003833337220 */ /* 0x080fe20000400000 */
[----:B------:R-:W-:Y:S01]  /*3f80*/  ISETP.GT.AND P0, PT, R3, 0x21, PT ;  /* 0x000000210300780c */ /* 0x000fe20003f04270 */
[----:B------:R-:W-:Y:S01]  /*3f90*/  @P5 STG.E.U16 desc[UR36][R4.64+0x32], R37 ;  /* 0x0000322504005986 */ /* 0x000fe2000c101524 */
        /* <DEDUP_REMOVED lines=10> */
[----:B------:R-:W-:-:S02]  /*4040*/  F2FP.BF16.F32.PACK_AB R41, RZ, R41 ;  /* 0x00000029ff29723e */ /* 0x000fc400000010ff */
[C---:B------:R-:W-:Y:S01]  /*4050*/  ISETP.GT.AND P1, PT, R0.reuse, 0x8, P1 ;  /* 0x000000080000780c */ /* 0x040fe20000f24270 */
[----:B------:R-:W-:Y:S01]  /*4060*/  @P3 STG.E.U16 desc[UR36][R6.64+0x32], R39 ;  /* 0x0000322706003986 */ /* 0x000fe2000c101524 */
[C---:B------:R-:W-:Y:S02]  /*4070*/  ISETP.GT.AND P2, PT, R0.reuse, 0x8, P0 ;  /* 0x000000080000780c */ /* 0x040fe40000744270 */
[C---:B------:R-:W-:Y:S01]  /*4080*/  ISETP.GT.AND P0, PT, R3.reuse, 0x29, PT ;  /* 0x000000290300780c */ /* 0x040fe20003f04270 */
[----:B------:R-:W-:Y:S01]  /*4090*/  @P4 STG.E.U16 desc[UR36][R4.64+0x40], R40 ;  /* 0x0000402804004986 */ /* 0x000fe2000c101524 */
[----:B------:R-:W-:Y:S02]  /*40a0*/  ISETP.GT.AND P4, PT, R3, 0x28, PT ;  /* 0x000000280300780c */ /* 0x000fe40003f84270 */
[----:B------:R-:W-:Y:S01]  /*40b0*/  F2FP.BF16.F32.PACK_AB R42, RZ, R42 ;  /* 0x0000002aff2a723e */ /* 0x000fe200000010ff */
[----:B------:R-:W-:Y:S01]  /*40c0*/  @P5 STG.E.U16 desc[UR36][R4.64+0x42], R41 ;  /* 0x0000422904005986 */ /* 0x000fe2000c101524 */
[----:B------:R-:W-:-:S02]  /*40d0*/  ISETP.GT.AND P5, PT, R0, RZ, P4 ;  /* 0x000000ff0000720c */ /* 0x000fc400027a4270 */
[C---:B------:R-:W-:Y:S01]  /*40e0*/  ISETP.GT.AND P3, PT, R0.reuse, RZ, P0 ;  /* 0x000000ff0000720c */ /* 0x040fe20000764270 */
[----:B------:R-:W-:Y:S01]  /*40f0*/  @P1 STG.E.U16 desc[UR36][R6.64+0x40], R42 ;  /* 0x0000402a06001986 */ /* 0x000fe2000c101524 */
[----:B------:R-:W-:Y:S02]  /*4100*/  F2FP.BF16.F32.PACK_AB R43, RZ, R43 ;  /* 0x0000002bff2b723e */ /* 0x000fe400000010ff */
[----:B------:R-:W-:Y:S02]  /*4110*/  F2FP.BF16.F32.PACK_AB R44, RZ, R44 ;  /* 0x0000002cff2c723e */ /* 0x000fe400000010ff */
[C---:B------:R-:W-:Y:S01]  /*4120*/  ISETP.GT.AND P4, PT, R0.reuse, 0x8, P4 ;  /* 0x000000080000780c */ /* 0x040fe20002784270 */
[----:B------:R-:W-:Y:S01]  /*4130*/  @P2 STG.E.U16 desc[UR36][R6.64+0x42], R43 ;  /* 0x0000422b06002986 */ /* 0x000fe2000c101524 */
[----:B------:R-:W-:Y:S02]  /*4140*/  F2FP.BF16.F32.PACK_AB R45, RZ, R45 ;  /* 0x0000002dff2d723e */ /* 0x000fe400000010ff */
[----:B------:R-:W-:Y:S01]  /*4150*/  ISETP.GT.AND P2, PT, R3, 0x31, PT ;  /* 0x000000310300780c */ /* 0x000fe20003f44270 */
[----:B------:R-:W-:Y:S01]  /*4160*/  @P5 STG.E.U16 desc[UR36][R4.64+0x50], R44 ;  /* 0x0000502c04005986 */ /* 0x000fe2000c101524 */
[----:B------:R-:W-:-:S02]  /*4170*/  ISETP.GT.AND P5, PT, R0, 0x8, P0 ;  /* 0x000000080000780c */ /* 0x000fc400007a4270 */
[C---:B------:R-:W-:Y:S01]  /*4180*/  ISETP.GT.AND P1, PT, R3.reuse, 0x38, PT ;  /* 0x000000380300780c */ /* 0x040fe20003f24270 */
[----:B------:R-:W-:Y:S01]  /*4190*/  @P3 STG.E.U16 desc[UR36][R4.64+0x52], R45 ;  /* 0x0000522d04003986 */ /* 0x000fe2000c101524 */
[C---:B------:R-:W-:Y:S02]  /*41a0*/  ISETP.GT.AND P3, PT, R3.reuse, 0x30, PT ;  /* 0x000000300300780c */ /* 0x040fe40003f64270 */
[----:B------:R-:W-:Y:S01]  /*41b0*/  ISETP.GT.AND P0, PT, R3, 0x39, PT ;  /* 0x000000390300780c */ /* 0x000fe20003f04270 */
[----:B------:R-:W-:Y:S01]  /*41c0*/  @P4 IMAD.MOV.U32 R2, RZ, RZ, R6 ;  /* 0x000000ffff024224 */ /* 0x000fe200078e0006 */
[----:B------:R-:W-:Y:S01]  /*41d0*/  F2FP.BF16.F32.PACK_AB R46, RZ, R46 ;  /* 0x0000002eff2e723e */ /* 0x000fe200000010ff */
[----:B------:R-:W-:Y:S01]  /*41e0*/  @P4 IMAD.MOV.U32 R3, RZ, RZ, R7 ;  /* 0x000000ffff034224 */ /* 0x000fe200078e0007 */
[----:B------:R-:W-:Y:S02]  /*41f0*/  F2FP.BF16.F32.PACK_AB R47, RZ, R47 ;  /* 0x0000002fff2f723e */ /* 0x000fe400000010ff */
[----:B------:R-:W-:-:S02]  /*4200*/  F2FP.BF16.F32.PACK_AB R48, RZ, R48 ;  /* 0x00000030ff30723e */ /* 0x000fc400000010ff */
[----:B------:R1:W-:Y:S01]  /*4210*/  @P4 STG.E.U16 desc[UR36][R2.64+0x50], R46 ;  /* 0x0000502e02004986 */ /* 0x0003e2000c101524 */
[C---:B------:R-:W-:Y:S02]  /*4220*/  ISETP.GT.AND P4, PT, R0.reuse, RZ, P2 ;  /* 0x000000ff0000720c */ /* 0x040fe40001784270 */
[----:B------:R-:W-:Y:S02]  /*4230*/  F2FP.BF16.F32.PACK_AB R49, RZ, R49 ;  /* 0x00000031ff31723e */ /* 0x000fe400000010ff */
[----:B------:R-:W-:Y:S02]  /*4240*/  ISETP.GT.AND P2, PT, R0, 0x8, P2 ;  /* 0x000000080000780c */ /* 0x000fe40001744270 */
[----:B------:R-:W-:Y:S02]  /*4250*/  F2FP.BF16.F32.PACK_AB R50, RZ, R50 ;  /* 0x00000032ff32723e */ /* 0x000fe400000010ff */
[----:B------:R-:W-:Y:S02]  /*4260*/  F2FP.BF16.F32.PACK_AB R51, RZ, R51 ;  /* 0x00000033ff33723e */ /* 0x000fe400000010ff */
[----:B------:R-:W-:Y:S01]  /*4270*/  F2FP.BF16.F32.PACK_AB R52, RZ, R52 ;  /* 0x00000034ff34723e */ /* 0x000fe200000010ff */
[----:B-1----:R-:W-:Y:S01]  /*4280*/  @P5 IMAD.MOV.U32 R2, RZ, RZ, R6 ;  /* 0x000000ffff025224 */ /* 0x002fe200078e0006 */
[----:B------:R-:W-:Y:S01]  /*4290*/  F2FP.BF16.F32.PACK_AB R53, RZ, R53 ;  /* 0x00000035ff35723e */ /* 0x000fe200000010ff */
[----:B------:R-:W-:Y:S01]  /*42a0*/  @P5 IMAD.MOV.U32 R3, RZ, RZ, R7 ;  /* 0x000000ffff035224 */ /* 0x000fe200078e0007 */
[----:B------:R-:W-:-:S02]  /*42b0*/  F2FP.BF16.F32.PACK_AB R54, RZ, R54 ;  /* 0x00000036ff36723e */ /* 0x000fc400000010ff */
[----:B------:R-:W-:Y:S02]  /*42c0*/  F2FP.BF16.F32.PACK_AB R55, RZ, R55 ;  /* 0x00000037ff37723e */ /* 0x000fe400000010ff */
[----:B------:R1:W-:Y:S01]  /*42d0*/  @P5 STG.E.U16 desc[UR36][R2.64+0x52], R47 ;  /* 0x0000522f02005986 */ /* 0x0003e2000c101524 */
[C---:B------:R-:W-:Y:S02]  /*42e0*/  ISETP.GT.AND P5, PT, R0.reuse, RZ, P3 ;  /* 0x000000ff0000720c */ /* 0x040fe40001fa4270 */
[----:B------:R-:W-:-:S11]  /*42f0*/  ISETP.GT.AND P3, PT, R0, 0x8, P3 ;  /* 0x000000080000780c */ /* 0x000fd60001f64270 */
[----:B-1----:R-:W-:Y:S02]  /*4300*/  @P5 IMAD.MOV.U32 R2, RZ, RZ, R4 ;  /* 0x000000ffff025224 */ /* 0x002fe400078e0004 */
[----:B------:R-:W-:-:S05]  /*4310*/  @P5 IMAD.MOV.U32 R3, RZ, RZ, R5 ;  /* 0x000000ffff035224 */ /* 0x000fca00078e0005 */
[----:B------:R1:W-:Y:S01]  /*4320*/  @P5 STG.E.U16 desc[UR36][R2.64+0x60], R48 ;  /* 0x0000603002005986 */ /* 0x0003e2000c101524 */
[C---:B------:R-:W-:Y:S02]  /*4330*/  ISETP.GT.AND P5, PT, R0.reuse, RZ, P0 ;  /* 0x000000ff0000720c */ /* 0x040fe400007a4270 */
[----:B------:R-:W-:Y:S01]  /*4340*/  ISETP.GT.AND P0, PT, R0, 0x8, P0 ;  /* 0x000000080000780c */ /* 0x000fe20000704270 */
[----:B-1----:R-:W-:Y:S02]  /*4350*/  @P4 IMAD.MOV.U32 R2, RZ, RZ, R4 ;  /* 0x000000ffff024224 */ /* 0x002fe400078e0004 */
[----:B------:R-:W-:-:S05]  /*4360*/  @P4 IMAD.MOV.U32 R3, RZ, RZ, R5 ;  /* 0x000000ffff034224 */ /* 0x000fca00078e0005 */
[----:B------:R1:W-:Y:S01]  /*4370*/  @P4 STG.E.U16 desc[UR36][R2.64+0x62], R49 ;  /* 0x0000623102004986 */ /* 0x0003e2000c101524 */
[C---:B------:R-:W-:Y:S02]  /*4380*/  ISETP.GT.AND P4, PT, R0.reuse, RZ, P1 ;  /* 0x000000ff0000720c */ /* 0x040fe40000f84270 */
[----:B------:R-:W-:Y:S01]  /*4390*/  ISETP.GT.AND P1, PT, R0, 0x8, P1 ;  /* 0x000000080000780c */ /* 0x000fe20000f24270 */
[----:B-1----:R-:W-:Y:S02]  /*43a0*/  @P3 IMAD.MOV.U32 R2, RZ, RZ, R6 ;  /* 0x000000ffff023224 */ /* 0x002fe400078e0006 */
[----:B------:R-:W-:-:S05]  /*43b0*/  @P3 IMAD.MOV.U32 R3, RZ, RZ, R7 ;  /* 0x000000ffff033224 */ /* 0x000fca00078e0007 */
[----:B------:R1:W-:Y:S02]  /*43c0*/  @P3 STG.E.U16 desc[UR36][R2.64+0x60], R50 ;  /* 0x0000603202003986 */ /* 0x0003e4000c101524 */
[----:B-1----:R-:W-:Y:S02]  /*43d0*/  @P2 IMAD.MOV.U32 R2, RZ, RZ, R6 ;  /* 0x000000ffff022224 */ /* 0x002fe400078e0006 */
[----:B------:R-:W-:-:S05]  /*43e0*/  @P2 IMAD.MOV.U32 R3, RZ, RZ, R7 ;  /* 0x000000ffff032224 */ /* 0x000fca00078e0007 */
[----:B------:R1:W-:Y:S02]  /*43f0*/  @P2 STG.E.U16 desc[UR36][R2.64+0x62], R51 ;  /* 0x0000623302002986 */ /* 0x0003e4000c101524 */
[----:B-1----:R-:W-:Y:S02]  /*4400*/  @P4 IMAD.MOV.U32 R2, RZ, RZ, R4 ;  /* 0x000000ffff024224 */ /* 0x002fe400078e0004 */
[----:B------:R-:W-:-:S05]  /*4410*/  @P4 IMAD.MOV.U32 R3, RZ, RZ, R5 ;  /* 0x000000ffff034224 */ /* 0x000fca00078e0005 */
[----:B------:R1:W-:Y:S04]  /*4420*/  @P4 STG.E.U16 desc[UR36][R2.64+0x70], R52 ;  /* 0x0000703402004986 */ /* 0x0003e8000c101524 */
[----:B------:R2:W-:Y:S01]  /*4430*/  @P5 STG.E.U16 desc[UR36][R4.64+0x72], R53 ;  /* 0x0000723504005986 */ /* 0x0005e2000c101524 */
[----:B-1----:R-:W-:Y:S02]  /*4440*/  @P1 IMAD.MOV.U32 R2, RZ, RZ, R6 ;  /* 0x000000ffff021224 */ /* 0x002fe400078e0006 */
[----:B------:R-:W-:-:S05]  /*4450*/  @P1 IMAD.MOV.U32 R3, RZ, RZ, R7 ;  /* 0x000000ffff031224 */ /* 0x000fca00078e0007 */
[----:B------:R2:W-:Y:S04]  /*4460*/  @P1 STG.E.U16 desc[UR36][R2.64+0x70], R54 ;  /* 0x0000703602001986 */ /* 0x0005e8000c101524 */
[----:B------:R2:W-:Y:S02]  /*4470*/  @P0 STG.E.U16 desc[UR36][R6.64+0x72], R55 ;  /* 0x0000723706000986 */ /* 0x0005e4000c101524 */
.L_x_95:
[----:B------:R-:W-:Y:S05]  /*4480*/  BSYNC B0 ;  /* 0x0000000000007941 */ /* 0x000fea0003800000 */
.L_x_33:
[----:B0-2---:R-:W2:Y:S01]  /*4490*/  LDL.64 R2, [R1] ;  /* 0x0000000001027983 */ /* 0x005ea20000100a00 */
[----:B------:R-:W-:Y:S01]  /*44a0*/  ULDC.64 UR4, c[0x0][0x650] ;  /* 0x0001940000047ab9 */ /* 0x000fe20000000a00 */
[----:B------:R0:W-:Y:S01]  /*44b0*/  SYNCS.ARRIVE.TRANS64.A1T0 RZ, [R64+UR47], RZ ;  /* 0x000000ff40ff79a7 */ /* 0x0001e2000810002f */
[----:B------:R-:W-:Y:S01]  /*44c0*/  PRMT R0, RZ, 0x7610, R0 ;  /* 0x00007610ff007816 */ /* 0x000fe20000000000 */
[----:B-----5:R-:W-:Y:S02]  /*44d0*/  IMAD.MOV.U32 R19, RZ, RZ, -0x1 ;  /* 0xffffffffff137424 */ /* 0x020fe400078e00ff */
[----:B------:R-:W-:Y:S01]  /*44e0*/  IMAD.MOV.U32 R22, RZ, RZ, -0x1 ;  /* 0xffffffffff167424 */ /* 0x000fe200078e00ff */
[----:B--2---:R-:W-:-:S04]  /*44f0*/  LEA R18, P0, R2, R18, 0x1 ;  /* 0x0000001202127211 */ /* 0x004fc800078008ff */
[----:B------:R-:W-:Y:S01]  /*4500*/  LEA.HI.X R17, R2, R17, R23, 0x1, P0 ;  /* 0x0000001102117211 */ /* 0x000fe200000f0c17 */
[----:B------:R-:W-:Y:S01]  /*4510*/  IMAD.MOV.U32 R2, RZ, RZ, -0x1 ;  /* 0xffffffffff027424 */ /* 0x000fe200078e00ff */
[----:B------:R-:W-:-:S04]  /*4520*/  ISETP.GE.U32.AND P0, PT, R18, UR4, PT ;  /* 0x0000000412007c0c */ /* 0x000fc8000bf06070 */
[----:B------:R-:W-:-:S13]  /*4530*/  ISETP.GE.U32.AND.EX P0, PT, R17, UR5, PT, P0 ;  /* 0x0000000511007c0c */ /* 0x000fda000bf06100 */
[----:B0-----:R-:W-:Y:S05]  /*4540*/  @P0 BRA `(.L_x_96) ;  /* 0x0000000400700947 */ /* 0x001fea0003800000 */
[----:B-1----:R-:W0:Y:S01]  /*4550*/  S2R R10, SR_CTAID.X ;  /* 0x00000000000a7919 */ /* 0x002e220000002500 */
[----:B---34-:R-:W1:Y:S01]  /*4560*/  LDC.64 R8, c[0x0][0x628] ;  /* 0x00018a00ff087b82 */ /* 0x018e620000000a00 */
[----:B------:R-:W-:Y:S01]  /*4570*/  ULDC UR4, c[0x0][0x150] ;  /* 0x0000540000047ab9 */ /* 0x000fe20000000800 */
[----:B------:R-:W-:Y:S01]  /*4580*/  IMAD.MOV.U32 R6, RZ, RZ, R18 ;  /* 0x000000ffff067224 */ /* 0x000fe200078e0012 */
[----:B------:R-:W2:Y:S01]  /*4590*/  S2R R20, SR_CTAID.Y ;  /* 0x0000000000147919 */ /* 0x000ea20000002600 */
[----:B------:R-:W-:-:S04]  /*45a0*/  IMAD.MOV.U32 R7, RZ, RZ, R17 ;  /* 0x000000ffff077224 */ /* 0x000fc800078e0011 */
[----:B------:R-:W3:Y:S08]  /*45b0*/  LDC R15, c[0x0][0x144] ;  /* 0x00005100ff0f7b82 */ /* 0x000ef00000000800 */
[----:B------:R-:W4:Y:S08]  /*45c0*/  LDC R0, c[0x0][0x630] ;  /* 0x00018c00ff007b82 */ /* 0x000f300000000800 */
[----:B------:R-:W2:Y:S01]  /*45d0*/  LDC.64 R12, c[0x0][0x620] ;  /* 0x00018800ff0c7b82 */ /* 0x000ea20000000a00 */
[----:B-1----:R-:W-:-:S04]  /*45e0*/  ISETP.NE.U32.AND P0, PT, R8, RZ, PT ;  /* 0x000000ff0800720c */ /* 0x002fc80003f05070 */
[----:B------:R-:W-:Y:S02]  /*45f0*/  ISETP.NE.AND.EX P0, PT, R9, RZ, PT, P0 ;  /* 0x000000ff0900720c */ /* 0x000fe40003f05300 */
[----:B0-----:R-:W-:-:S05]  /*4600*/  I2FP.F32.U32 R2, R10 ;  /* 0x0000000a00027245 */ /* 0x001fca0000201000 */
[----:B------:R-:W-:-:S04]  /*4610*/  FMUL R2, R2, UR4 ;  /* 0x0000000402027c20 */ /* 0x000fc80008400000 */
[----:B------:R0:W1:Y:S02]  /*4620*/  F2I.U32.TRUNC.NTZ R14, R2 ;  /* 0x00000002000e7305 */ /* 0x000064000020f000 */
[----:B---34-:R-:W-:Y:S05]  /*4630*/  @!P0 BRA `(.L_x_97) ;  /* 0x0000000000288947 */ /* 0x018fea0003800000 */
[----:B------:R-:W3:Y:S02]  /*4640*/  LDC R3, c[0x0][0x634] ;  /* 0x00018d00ff037b82 */ /* 0x000ee40000000800 */
[----:B---3--:R-:W-:-:S05]  /*4650*/  IADD3 R7, P0, R18, R3, RZ ;  /* 0x0000000312077210 */ /* 0x008fca0007f1e0ff */
[----:B------:R-:W-:-:S04]  /*4660*/  IMAD.X R11, RZ, RZ, R17, P0 ;  /* 0x000000ffff0b7224 */ /* 0x000fc800000e0611 */
[----:B0-----:R-:W-:-:S04]  /*4670*/  IMAD.WIDE.U32 R2, R11, R8, RZ ;  /* 0x000000080b027225 */ /* 0x001fc800078e00ff */
[----:B------:R-:W-:-:S04]  /*4680*/  IMAD.WIDE.U32 R4, P0, R7, R9, R2 ;  /* 0x0000000907047225 */ /* 0x000fc80007800002 */
[----:B------:R-:W-:-:S04]  /*4690*/  IMAD.WIDE.U32 R2, R7, R8, RZ ;  /* 0x0000000807027225 */ /* 0x000fc800078e00ff */
[----:B------:R-:W-:Y:S01]  /*46a0*/  IMAD.X R7, RZ, RZ, RZ, P0 ;  /* 0x000000ffff077224 */ /* 0x000fe200000e06ff */
[----:B------:R-:W-:Y:S01]  /*46b0*/  IADD3 RZ, P0, R3, R4, RZ ;  /* 0x0000000403ff7210 */ /* 0x000fe20007f1e0ff */
[----:B------:R-:W-:-:S04]  /*46c0*/  IMAD.MOV.U32 R6, RZ, RZ, R5 ;  /* 0x000000ffff067224 */ /* 0x000fc800078e0005 */
[----:B------:R-:W-:-:S08]  /*46d0*/  IMAD.WIDE.U32.X R6, R11, R9, R6, P0 ;  /* 0x000000090b067225 */ /* 0x000fd000000e0406 */
.L_x_97:
[----:B------:R-:W3:Y:S01]  /*46e0*/  LDC.64 R26, c[0x0][0x640] ;  /* 0x00019000ff1a7b82 */ /* 0x000ee20000000a00 */
[-C--:B------:R-:W-:Y:S01]  /*46f0*/  SHF.R.U64 R11, R6, R0.reuse, R7 ;  /* 0x00000000060b7219 */ /* 0x080fe20000001207 */
[----:B------:R-:W-:Y:S01]  /*4700*/  IMAD.MOV.U32 R19, RZ, RZ, R17 ;  /* 0x000000ffff137224 */ /* 0x000fe200078e0011 */
[----:B------:R-:W-:Y:S01]  /*4710*/  SHF.R.U32.HI R0, RZ, R0, R7 ;  /* 0x00000000ff007219 */ /* 0x000fe20000011607 */
[----:B-1----:R-:W-:Y:S01]  /*4720*/  IMAD.MOV R14, RZ, RZ, -R14 ;  /* 0x000000ffff0e7224 */ /* 0x002fe200078e0a0e */
[----:B------:R-:W-:Y:S01]  /*4730*/  IADD3 R5, P0, RZ, -R11, RZ ;  /* 0x8000000bff057210 */ /* 0x000fe20007f1e0ff */
[----:B------:R-:W-:Y:S01]  /*4740*/  ULDC UR4, c[0x0][0x154] ;  /* 0x0000550000047ab9 */ /* 0x000fe20000000800 */
[----:B------:R-:W-:Y:S01]  /*4750*/  IMAD.MOV.U32 R7, RZ, RZ, 0x1 ;  /* 0x00000001ff077424 */ /* 0x000fe200078e00ff */
[----:B------:R-:W1:Y:S01]  /*4760*/  LDC R4, c[0x0][0x618] ;  /* 0x00018600ff047b82 */ /* 0x000e620000000800 */
[----:B------:R-:W-:Y:S02]  /*4770*/  IMAD R22, R15, R14, R10 ;  /* 0x0000000e0f167224 */ /* 0x000fe400078e020a */
[----:B------:R-:W-:-:S04]  /*4780*/  IMAD.X R3, RZ, RZ, ~R0, P0 ;  /* 0x000000ffff037224 */ /* 0x000fc800000e0e00 */
[-C--:B--2---:R-:W-:Y:S01]  /*4790*/  IMAD R0, R3, R12.reuse, RZ ;  /* 0x0000000c03007224 */ /* 0x084fe200078e02ff */
[----:B------:R-:W2:Y:S01]  /*47a0*/  LDC R6, c[0x0][0x608] ;  /* 0x00018200ff067b82 */ /* 0x000ea20000000800 */
[----:B0-----:R-:W-:-:S04]  /*47b0*/  IMAD.WIDE.U32 R2, R5, R12, R18 ;  /* 0x0000000c05027225 */ /* 0x001fc800078e0012 */
[----:B------:R-:W-:Y:S01]  /*47c0*/  IMAD R5, R5, R13, R0 ;  /* 0x0000000d05057224 */ /* 0x000fe200078e0200 */
[----:B------:R-:W-:Y:S02]  /*47d0*/  I2FP.F32.U32 R0, R20 ;  /* 0x0000001400007245 */ /* 0x000fe40000201000 */
[----:B------:R-:W0:Y:S01]  /*47e0*/  LDC R24, c[0x0][0x658] ;  /* 0x00019600ff187b82 */ /* 0x000e220000000800 */
[----:B------:R-:W-:Y:S01]  /*47f0*/  IMAD.IADD R3, R3, 0x1, R5 ;  /* 0x0000000103037824 */ /* 0x000fe200078e0205 */
[----:B---3--:R-:W-:Y:S01]  /*4800*/  ISETP.NE.U32.AND P0, PT, R26, RZ, PT ;  /* 0x000000ff1a00720c */ /* 0x008fe20003f05070 */
[----:B------:R-:W-:Y:S01]  /*4810*/  FMUL R0, R0, UR4 ;  /* 0x0000000400007c20 */ /* 0x000fe20008400000 */
[----:B------:R-:W-:Y:S02]  /*4820*/  IMAD.MOV.U32 R5, RZ, RZ, -0x1 ;  /* 0xffffffffff057424 */ /* 0x000fe400078e00ff */
[----:B------:R-:W-:Y:S01]  /*4830*/  ISETP.NE.AND.EX P0, PT, R27, RZ, PT, P0 ;  /* 0x000000ff1b00720c */ /* 0x000fe20003f05300 */
[----:B------:R3:W4:Y:S01]  /*4840*/  F2I.U32.TRUNC.NTZ R12, R0 ;  /* 0x00000000000c7305 */ /* 0x000722000020f000 */
[----:B------:R-:W3:Y:S01]  /*4850*/  LDC R15, c[0x0][0x148] ;  /* 0x00005200ff0f7b82 */ /* 0x000ee20000000800 */
[----:B-1----:R-:W-:-:S02]  /*4860*/  SHF.R.U64 R10, R2, R4, R3 ;  /* 0x00000004020a7219 */ /* 0x002fc40000001203 */
[----:B------:R-:W-:-:S05]  /*4870*/  SHF.R.U32.HI R3, RZ, R4, R3 ;  /* 0x00000004ff037219 */ /* 0x000fca0000011603 */
[----:B------:R-:W1:Y:S01]  /*4880*/  LDC R14, c[0x0][0x600] ;  /* 0x00018000ff0e7b82 */ /* 0x000e620000000800 */
[-CC-:B--2---:R-:W-:Y:S02]  /*4890*/  SHF.R.U64 R8, R10, R6.reuse, R3.reuse ;  /* 0x000000060a087219 */ /* 0x184fe40000001203 */
[----:B------:R-:W-:-:S05]  /*48a0*/  SHF.R.U32.HI R3, RZ, R6, R3 ;  /* 0x00000006ff037219 */ /* 0x000fca0000011603 */
[----:B------:R-:W2:Y:S01]  /*48b0*/  LDC R21, c[0x0][0x648] ;  /* 0x00019200ff157b82 */ /* 0x000ea20000000800 */
[-CC-:B0-----:R-:W-:Y:S02]  /*48c0*/  SHF.R.U64 R13, R8, R24.reuse, R3.reuse ;  /* 0x00000018080d7219 */ /* 0x181fe40000001203 */
[-C--:B------:R-:W-:Y:S02]  /*48d0*/  SHF.L.U32 R5, R5, R24.reuse, RZ ;  /* 0x0000001805057219 */ /* 0x080fe400000006ff */
[-C--:B------:R-:W-:Y:S01]  /*48e0*/  SHF.R.U32.HI R3, RZ, R24.reuse, R3 ;  /* 0x00000018ff037219 */ /* 0x080fe20000011603 */
[----:B------:R-:W-:Y:S01]  /*48f0*/  IMAD.MOV.U32 R2, RZ, RZ, R13 ;  /* 0x000000ffff027224 */ /* 0x000fe200078e000d */
[----:B------:R-:W-:Y:S01]  /*4900*/  SHF.L.U32 R24, R7, R24, RZ ;  /* 0x0000001807187219 */ /* 0x000fe200000006ff */
[----:B------:R-:W0:Y:S01]  /*4910*/  LDC R25, c[0x0][0x638] ;  /* 0x00018e00ff197b82 */ /* 0x000e220000000800 */
[----:B------:R-:W-:-:S07]  /*4920*/  LOP3.LUT R19, RZ, R5, RZ, 0x33, !PT ;  /* 0x00000005ff137212 */ /* 0x000fce00078e33ff */
[----:B------:R-:W0:Y:S01]  /*4930*/  LDC R28, c[0x0][0x610] ;  /* 0x00018400ff1c7b82 */ /* 0x000e220000000800 */
[----:B----4-:R-:W-:Y:S05]  /*4940*/  @!P0 BRA `(.L_x_98) ;  /* 0x0000000000288947 */ /* 0x010fea0003800000 */
[----:B---3--:R-:W3:Y:S02]  /*4950*/  LDC R0, c[0x0][0x64c] ;  /* 0x00019300ff007b82 */ /* 0x008ee40000000800 */
[----:B---3--:R-:W-:-:S05]  /*4960*/  IADD3 R7, P0, R13, R0, RZ ;  /* 0x000000000d077210 */ /* 0x008fca0007f1e0ff */
        /* <DEDUP_REMOVED lines=8> */
.L_x_98:
[----:B------:R-:W4:Y:S01]  /*49f0*/  LDC R4, c[0x0][0x65c] ;  /* 0x00019700ff047b82 */ /* 0x000f220000000800 */
[----:B--23--:R-:W-:Y:S01]  /*4a00*/  SHF.R.U64 R0, R2, R21, R3 ;  /* 0x0000001502007219 */ /* 0x00cfe20000001203 */
[----:B-1----:R-:W-:Y:S01]  /*4a10*/  VIADD R3, R14, 0xffffffff ;  /* 0xffffffff0e037836 */ /* 0x002fe20000000000 */
[----:B------:R-:W-:Y:S01]  /*4a20*/  LOP3.LUT R19, R8, R19, RZ, 0xc0, !PT ;  /* 0x0000001308137212 */ /* 0x000fe200078ec0ff */
[----:B------:R-:W-:Y:S02]  /*4a30*/  IMAD.MOV R12, RZ, RZ, -R12 ;  /* 0x000000ffff0c7224 */ /* 0x000fe400078e0a0c */
[----:B------:R-:W-:Y:S01]  /*4a40*/  IMAD.MOV R2, RZ, RZ, -R0 ;  /* 0x000000ffff027224 */ /* 0x000fe200078e0a00 */
[----:B------:R-:W-:Y:S01]  /*4a50*/  LOP3.LUT R3, R10, R3, RZ, 0xc0, !PT ;  /* 0x000000030a037212 */ /* 0x000fe200078ec0ff */
[----:B------:R-:W-:Y:S02]  /*4a60*/  IMAD R19, R24, R0, R19 ;  /* 0x0000000018137224 */ /* 0x000fe400078e0213 */
[----:B0-----:R-:W-:-:S04]  /*4a70*/  IMAD R0, R2, R25, R13 ;  /* 0x0000001902007224 */ /* 0x001fc800078e020d */
[----:B------:R-:W-:Y:S01]  /*4a80*/  IMAD R2, R0, R14, R3 ;  /* 0x0000000e00027224 */ /* 0x000fe200078e0203 */
[----:B----4-:R-:W-:Y:S01]  /*4a90*/  ISETP.NE.AND P0, PT, R4, 0x1, PT ;  /* 0x000000010400780c */ /* 0x010fe20003f05270 */
[----:B------:R-:W-:-:S05]  /*4aa0*/  IMAD.MOV.U32 R4, RZ, RZ, 0x1 ;  /* 0x00000001ff047424 */ /* 0x000fca00078e00ff */
[----:B------:R-:W-:-:S07]  /*4ab0*/  PRMT R0, R4, 0x7610, R0 ;  /* 0x0000761004007816 */ /* 0x000fce0000000000 */
[----:B------:R-:W-:-:S04]  /*4ac0*/  @P0 IMAD R22, R15, R12, R20 ;  /* 0x0000000c0f160224 */ /* 0x000fc800078e0214 */
[----:B------:R-:W-:-:S05]  /*4ad0*/  IMAD R19, R19, R28, R22 ;  /* 0x0000001c13137224 */ /* 0x000fca00078e0216 */
[----:B------:R-:W-:Y:S02]  /*4ae0*/  SEL R22, R2, R19, !P0 ;  /* 0x0000001302167207 */ /* 0x000fe40004000000 */
[----:B------:R-:W-:Y:S01]  /*4af0*/  SEL R19, R19, R2, !P0 ;  /* 0x0000000213137207 */ /* 0x000fe20004000000 */
[----:B------:R-:W-:-:S07]  /*4b00*/  IMAD.MOV.U32 R2, RZ, RZ, R11 ;  /* 0x000000ffff027224 */ /* 0x000fce00078e000b */
.L_x_96:
[----:B------:R-:W-:Y:S02]  /*4b10*/  LOP3.LUT P0, RZ, R0, 0xff, RZ, 0xc0, !PT ;  /* 0x000000ff00ff7812 */ /* 0x000fe4000780c0ff */
[----:B------:R-:W-:-:S11]  /*4b20*/  LOP3.LUT R71, R71, 0x1, RZ, 0x3c, !PT ;  /* 0x0000000147477812 */ /* 0x000fd600078e3cff */
[----:B------:R-:W-:Y:S05]  /*4b30*/  @P0 BRA `(.L_x_99) ;  /* 0xffffffc800bc0947 */ /* 0x000fea000383ffff */
[----:B------:R-:W-:Y:S05]  /*4b40*/  EXIT ;  /* 0x000000000000794d */ /* 0x000fea0003800000 */
.L_x_14:
[----:B------:R-:W-:-:S08]  /*4b50*/  ISETP.NE.AND P0, PT, R0, RZ, PT ;  /* 0x000000ff0000720c */ /* 0x000fd00003f05270 */
[----:B0-----:R-:W0:-:S00]  /*4b60*/  USETMAXREG.DEALLOC.CTAPOOL 0x28 ;  /* 0x00000028000079c8 */ /* 0x001e0000080e0500 */
[----:B------:R-:W-:Y:S05]  /*4b70*/  @P0 EXIT ;  /* 0x000000000000094d */ /* 0x000fea0003800000 */
[----:B0-----:R-:W-:Y:S01]  /*4b80*/  LOP3.LUT P0, RZ, R8, 0xff, RZ, 0xc0, !PT ;  /* 0x000000ff08ff7812 */ /* 0x001fe2000780c0ff */
[----:B------:R-:W-:Y:S02]  /*4b90*/  IMAD.MOV.U32 R0, RZ, RZ, 0x1 ;  /* 0x00000001ff007424 */ /* 0x000fe400078e00ff */
[----:B------:R-:W-:-:S10]  /*4ba0*/  IMAD.MOV.U32 R7, RZ, RZ, RZ ;  /* 0x000000ffff077224 */ /* 0x000fd400078e00ff */
[----:B------:R-:W-:Y:S05]  /*4bb0*/  @!P0 BRA `(.L_x_100) ;  /* 0x0000000c00188947 */ /* 0x000fea0003800000 */
[----:B------:R-:W-:Y:S01]  /*4bc0*/  LOP3.LUT P0, RZ, R4, 0x1f, RZ, 0xc0, !PT ;  /* 0x0000001f04ff7812 */ /* 0x000fe2000780c0ff */
[----:B------:R-:W-:Y:S01]  /*4bd0*/  ULDC UR5, c[0x0][0x658] ;  /* 0x0001960000057ab9 */ /* 0x000fe20000000800 */
[----:B------:R-:W-:Y:S01]  /*4be0*/  UMOV UR6, 0xffffffff ;  /* 0xffffffff00067882 */ /* 0x000fe20000000000 */
[----:B------:R-:W-:Y:S01]  /*4bf0*/  BSSY B0, `(.L_x_100) ;  /* 0x00000c2000007945 */ /* 0x000fe20003800000 */
[----:B------:R-:W-:Y:S01]  /*4c00*/  USHF.L.U32 UR6, UR6, UR5, URZ ;  /* 0x0000000506067299 */ /* 0x000fe2000800063f */
[C---:B------:R-:W-:Y:S01]  /*4c10*/  ISETP.NE.AND P2, PT, R3.reuse, RZ, PT ;  /* 0x000000ff0300720c */ /* 0x040fe20003f45270 */
[----:B------:R-:W-:Y:S01]  /*4c20*/  IMAD.MOV.U32 R8, RZ, RZ, 0x1 ;  /* 0x00000001ff087424 */ /* 0x000fe200078e00ff */
[----:B------:R-:W-:Y:S01]  /*4c30*/  ISETP.NE.OR P0, PT, R3, RZ, !P0 ;  /* 0x000000ff0300720c */ /* 0x000fe20004705670 */
[----:B------:R-:W-:Y:S01]  /*4c40*/  IMAD.MOV.U32 R0, RZ, RZ, 0x1 ;  /* 0x00000001ff007424 */ /* 0x000fe200078e00ff */
[----:B------:R-:W-:Y:S01]  /*4c50*/  LOP3.LUT R6, R16, 0x2, RZ, 0xfc, !PT ;  /* 0x0000000210067812 */ /* 0x000fe200078efcff */
[----:B------:R-:W-:Y:S01]  /*4c60*/  IMAD.MOV.U32 R7, RZ, RZ, RZ ;  /* 0x000000ffff077224 */ /* 0x000fe200078e00ff */
[----:B------:R-:W-:Y:S01]  /*4c70*/  ULDC UR4, c[0x0][0x600] ;  /* 0x0001800000047ab9 */ /* 0x000fe20000000800 */
[----:B------:R-:W-:Y:S01]  /*4c80*/  UMOV UR7, 0x1 ;  /* 0x0000000100077882 */ /* 0x000fe20000000000 */
[----:B------:R-:W-:-:S02]  /*4c90*/  UIADD3 UR19, UR40, 0x1, URZ ;  /* 0x0000000128137890 */ /* 0x000fc4000fffe03f */
[----:B------:R-:W-:Y:S02]  /*4ca0*/  UIADD3 UR15, UR4, -0x1, URZ ;  /* 0xffffffff040f7890 */ /* 0x000fe4000fffe03f */
[----:B------:R-:W-:Y:S02]  /*4cb0*/  USHF.L.U32 UR17, UR7, UR5, URZ ;  /* 0x0000000507117299 */ /* 0x000fe4000800063f */
[----:B------:R-:W-:Y:S01]  /*4cc0*/  ULOP3.LUT UR16, URZ, UR6, URZ, 0x33, !UPT ;  /* 0x000000063f107292 */ /* 0x000fe2000f8e333f */
[----:B------:R-:W-:-:S11]  /*4cd0*/  ULDC.64 UR20, c[0x0][0x198] ;  /* 0x0000660000147ab9 */ /* 0x000fd60000000a00 */
.L_x_112:
[----:B------:R-:W-:-:S03]  /*4ce0*/  UMOV UR4, 0xffffffff ;  /* 0xffffffff00047882 */ /* 0x000fc60000000000 */
[----:B------:R-:W-:Y:S05]  /*4cf0*/  BRA.DIV UR4, `(.L_x_101) ;  /* 0x0000001604447947 */ /* 0x000fea000b800000 */
[----:B------:R-:W-:-:S13]  /*4d00*/  ELECT P6, URZ, PT ;  /* 0x00000000003f782f */ /* 0x000fda00038c0000 */
.L_x_135:
[----:B------:R-:W0:Y:S01]  /*4d10*/  LDC R3, c[0x0][0x28c] ;  /* 0x0000a300ff037b82 */ /* 0x000e220000000800 */
[----:B------:R-:W-:Y:S01]  /*4d20*/  BSSY B1, `(.L_x_102) ;  /* 0x0000035000017945 */ /* 0x000fe20003800000 */
[----:B0-----:R-:W-:-:S13]  /*4d30*/  ISETP.LT.OR P6, PT, R3, 0x1, !P6 ;  /* 0x000000010300780c */ /* 0x001fda00077c1670 */
[----:B------:R-:W-:Y:S05]  /*4d40*/  @P6 BRA `(.L_x_103) ;  /* 0x0000000000c86947 */ /* 0x000fea0003800000 */
[----:B------:R-:W-:Y:S02]  /*4d50*/  IMAD.SHL.U32 R22, R22, 0x40, RZ ;  /* 0x0000004016167824 */ /* 0x000fe400078e00ff */
[----:B------:R-:W-:Y:S02]  /*4d60*/  IMAD.SHL.U32 R19, R19, 0x40, RZ ;  /* 0x0000004013137824 */ /* 0x000fe400078e00ff */
[----:B------:R-:W-:Y:S02]  /*4d70*/  IMAD.MOV.U32 R12, RZ, RZ, RZ ;  /* 0x000000ffff0c7224 */ /* 0x000fe400078e00ff */
[----:B------:R-:W-:Y:S02]  /*4d80*/  IMAD.U32 R13, RZ, RZ, UR19 ;  /* 0x00000013ff0d7e24 */ /* 0x000fe4000f8e00ff */
[----:B------:R-:W-:Y:S02]  /*4d90*/  IMAD.MOV.U32 R3, RZ, RZ, R0 ;  /* 0x000000ffff037224 */ /* 0x000fe400078e0000 */
[----:B------:R-:W-:-:S07]  /*4da0*/  IMAD.MOV.U32 R4, RZ, RZ, R7 ;  /* 0x000000ffff047224 */ /* 0x000fce00078e0007 */
.L_x_107:
[----:B------:R-:W0:Y:S01]  /*4db0*/  S2R R10, SR_CgaCtaId ;  /* 0x00000000000a7919 */ /* 0x000e220000008800 */
[----:B------:R-:W-:Y:S01]  /*4dc0*/  MOV R5, 0x400 ;  /* 0x0000040000057802 */ /* 0x000fe20000000f00 */
[----:B------:R-:W1:Y:S03]  /*4dd0*/  @!P2 LDC R9, c[0x0][0x500] ;  /* 0x00014000ff09ab82 */ /* 0x000e660000000800 */
[----:B0-----:R-:W-:Y:S02]  /*4de0*/  LEA R11, R10, R5, 0x18 ;  /* 0x000000050a0b7211 */ /* 0x001fe400078ec0ff */
[----:B------:R-:W-:-:S03]  /*4df0*/  SHF.L.U32 R5, R3, 0x1f, RZ ;  /* 0x0000001f03057819 */ /* 0x000fc600000006ff */
[----:B------:R-:W-:-:S04]  /*4e00*/  IMAD R10, R4, 0x8, R11 ;  /* 0x00000008040a7824 */ /* 0x000fc800078e020b */
[----:B------:R-:W0:Y:S02]  /*4e10*/  SYNCS.PHASECHK.TRANS64.TRYWAIT P1, [R10+URZ+0x70], R5 ;  /* 0x000070050a0075a7 */ /* 0x000e24000802017f */
[----:B01----:R-:W-:Y:S05]  /*4e20*/  @!P1 BRA `(.L_x_104) ;  /* 0x0000001400189947 */ /* 0x003fea0003800000 */
.L_x_136:
[----:B0-----:R-:W-:Y:S01]  /*4e30*/  PRMT R5, R6, 0x9910, RZ ;  /* 0x0000991006057816 */ /* 0x001fe200000000ff */
[----:B------:R0:W-:Y:S03]  /*4e40*/  @!P2 SYNCS.ARRIVE.TRANS64 RZ, [R10+URZ], R9 ;  /* 0x000000090affa9a7 */ /* 0x0001e6000800003f */
[----:B------:R-:W-:-:S13]  /*4e50*/  ISETP.NE.AND P1, PT, R5, 0x2, PT ;  /* 0x000000020500780c */ /* 0x000fda0003f25270 */
[----:B0-----:R-:W-:Y:S05]  /*4e60*/  @P1 BRA `(.L_x_105) ;  /* 0x0000000000041947 */ /* 0x001fea0003800000 */
[----:B------:R-:W-:Y:S01]  /*4e70*/  BPT.TRAP 0x1 ;  /* 0x000000040000795c */ /* 0x000fe20000300000 */
.L_x_105:
[----:B------:R-:W-:Y:S05]  /*4e80*/  @P0 BRA `(.L_x_106) ;  /* 0x0000000000040947 */ /* 0x000fea0003800000 */
[----:B------:R-:W-:Y:S01]  /*4e90*/  BPT.TRAP 0x1 ;  /* 0x000000040000795c */ /* 0x000fe20000300000 */
.L_x_106:
[----:B------:R-:W-:Y:S01]  /*4ea0*/  IMAD R11, R4, 0x2000, R11 ;  /* 0x00002000040b7824 */ /* 0x000fe200078e020b */
[----:B------:R-:W-:Y:S01]  /*4eb0*/  R2UR UR9, R10 ;  /* 0x000000000a0972ca */ /* 0x000fe200000e0000 */
[----:B------:R-:W-:Y:S01]  /*4ec0*/  VIADD R13, R13, 0xffffffff ;  /* 0xffffffff0d0d7836 */ /* 0x000fe20000000000 */
[----:B------:R-:W-:Y:S01]  /*4ed0*/  UIADD3 UR4, UP0, UR20, 0xf0, URZ ;  /* 0x000000f014047890 */ /* 0x000fe2000ff1e03f */
[----:B------:R-:W-:Y:S01]  /*4ee0*/  R2UR UR11, R19 ;  /* 0x00000000130b72ca */ /* 0x000fe200000e0000 */
[----:B------:R-:W-:Y:S01]  /*4ef0*/  UIADD3 UR22, UP1, UR20, 0x1f0, URZ ;  /* 0x000001f014167890 */ /* 0x000fe2000ff3e03f */
[----:B------:R-:W-:Y:S01]  /*4f00*/  R2UR UR8, R11 ;  /* 0x000000000b0872ca */ /* 0x000fe200000e0000 */
[----:B------:R-:W-:Y:S01]  /*4f10*/  UIADD3.X UR5, URZ, UR21, URZ, UP0, !UPT ;  /* 0x000000153f057290 */ /* 0x000fe200087fe43f */
[----:B------:R-:W-:Y:S01]  /*4f20*/  R2UR UR10, R12 ;  /* 0x000000000c0a72ca */ /* 0x000fe200000e0000 */
[----:B------:R-:W-:Y:S01]  /*4f30*/  VIADD R4, R4, 0x1 ;  /* 0x0000000104047836 */ /* 0x000fe20000000000 */
[----:B------:R-:W-:Y:S01]  /*4f40*/  R2UR UR12, R2 ;  /* 0x00000000020c72ca */ /* 0x000fe200000e0000 */
[----:B------:R-:W-:Y:S01]  /*4f50*/  UIADD3.X UR23, URZ, UR21, URZ, UP1, !UPT ;  /* 0x000000153f177290 */ /* 0x000fe20008ffe43f */
[----:B------:R-:W-:Y:S01]  /*4f60*/  R2UR UR18, R22 ;  /* 0x00000000161272ca */ /* 0x000fe200000e0000 */
[----:B------:R-:W-:Y:S01]  /*4f70*/  UMOV UR6, 0x0 ;  /* 0x0000000000067882 */ /* 0x000fe20000000000 */
[----:B------:R-:W-:Y:S01]  /*4f80*/  ISETP.GT.AND P3, PT, R13, 0x1, PT ;  /* 0x000000010d00780c */ /* 0x000fe20003f64270 */
[----:B------:R-:W-:Y:S01]  /*4f90*/  UMOV UR7, 0x10000000 ;  /* 0x1000000000077882 */ /* 0x000fe20000000000 */
[----:B------:R-:W-:Y:S01]  /*4fa0*/  ISETP.NE.AND P1, PT, R4, 0xe, PT ;  /* 0x0000000e0400780c */ /* 0x000fe20003f25270 */
[----:B------:R-:W-:-:S02]  /*4fb0*/  VIADD R12, R12, 0x40 ;  /* 0x000000400c0c7836 */ /* 0x000fc40000000000 */
[----:B------:R-:W-:Y:S01]  /*4fc0*/  UIADD3 UR13, UR8, 0x200, URZ ;  /* 0x00000200080d7890 */ /* 0x000fe2000fffe03f */
[----:B------:R-:W-:Y:S01]  /*4fd0*/  SEL R10, RZ, 0x1, P1 ;  /* 0x00000001ff0a7807 */ /* 0x000fe20000800000 */
[----:B------:R-:W-:Y:S01]  /*4fe0*/  UIADD3 UR14, UR8, 0x1c200, URZ ;  /* 0x0001c200080e7890 */ /* 0x000fe2000fffe03f */
[----:B------:R-:W-:Y:S02]  /*4ff0*/  SEL R4, R4, RZ, P1 ;  /* 0x000000ff04047207 */ /* 0x000fe40000800000 */
[----:B------:R-:W-:Y:S02]  /*5000*/  LOP3.LUT R3, R3, R10, RZ, 0x3c, !PT ;  /* 0x0000000a03037212 */ /* 0x000fe400078e3cff */
[----:B------:R-:W-:Y:S02]  /*5010*/  UMOV UR8, UR13 ;  /* 0x0000000d00087c82 */ /* 0x000fe40008000000 */
[----:B------:R0:W-:Y:S02]  /*5020*/  UTMALDG.3D [UR8], [UR4], desc[UR6] ;  /* 0x00000608040075b4 */ /* 0x0001e40008011000 */
[----:B0-----:R-:W-:Y:S01]  /*5030*/  UMOV UR8, UR14 ;  /* 0x0000000e00087c82 */ /* 0x001fe20008000000 */
[----:B------:R-:W-:-:S02]  /*5040*/  UMOV UR11, UR18 ;  /* 0x00000012000b7c82 */ /* 0x000fc40008000000 */
[----:B------:R0:W-:Y:S02]  /*5050*/  UTMALDG.3D [UR8], [UR22], desc[UR6] ;  /* 0x00000608160075b4 */ /* 0x0001e40008011000 */
[----:B0-----:R-:W-:Y:S05]  /*5060*/  @P3 BRA `(.L_x_107) ;  /* 0xfffffffc00503947 */ /* 0x001fea000383ffff */
.L_x_103:
[----:B------:R-:W-:Y:S05]  /*5070*/  BSYNC B1 ;  /* 0x0000000000017941 */ /* 0x000fea0003800000 */
.L_x_102:
[----:B------:R-:W2:Y:S01]  /*5080*/  LDL.64 R10, [R1] ;  /* 0x00000000010a7983 */ /* 0x000ea20000100a00 */
[----:B------:R-:W-:Y:S01]  /*5090*/  LOP3.LUT P4, RZ, R8, 0xff, RZ, 0xc0, !PT ;  /* 0x000000ff08ff7812 */ /* 0x000fe2000788c0ff */
[----:B------:R-:W-:Y:S01]  /*50a0*/  VIADD R4, R7, UR40 ;  /* 0x0000002807047c36 */ /* 0x000fe20008000000 */
[----:B------:R-:W-:Y:S01]  /*50b0*/  ULDC.64 UR4, c[0x0][0x650] ;  /* 0x0001940000047ab9 */ /* 0x000fe20000000a00 */
[----:B------:R-:W-:Y:S01]  /*50c0*/  IMAD.U32 R5, RZ, RZ, UR40 ;  /* 0x00000028ff057e24 */ /* 0x000fe2000f8e00ff */
[----:B------:R-:W-:Y:S01]  /*50d0*/  UISETP.GE.U32.AND UP0, UPT, UR40, 0xe, UPT ;  /* 0x0000000e2800788c */ /* 0x000fe2000bf06070 */
[----:B------:R-:W-:Y:S01]  /*50e0*/  BSSY B1, `(.L_x_108) ;  /* 0x0000070000017945 */ /* 0x000fe20003800000 */
[----:B------:R-:W-:Y:S01]  /*50f0*/  SHF.R.U32.HI R2, RZ, 0x1, R4 ;  /* 0x00000001ff027819 */ /* 0x000fe20000011604 */
[----:B------:R-:W-:Y:S01]  /*5100*/  IMAD.MOV.U32 R19, RZ, RZ, -0x1 ;  /* 0xffffffffff137424 */ /* 0x000fe200078e00ff */
[----:B------:R-:W-:Y:S01]  /*5110*/  ISETP.GT.U32.AND P1, PT, R4, 0xd, PT ;  /* 0x0000000d0400780c */ /* 0x000fe20003f24070 */
[----:B------:R-:W-:Y:S01]  /*5120*/  IMAD.MOV.U32 R22, RZ, RZ, -0x1 ;  /* 0xffffffffff167424 */ /* 0x000fe200078e00ff */
[----:B------:R-:W-:-:S02]  /*5130*/  PLOP3.LUT P3, PT, PT, PT, UP0, 0x80, 0x0 ;  /* 0x000000000000781c */ /* 0x000fc40003f6f008 */
[----:B------:R-:W-:Y:S01]  /*5140*/  ISETP.LT.U32.AND P1, PT, R5, 0xe, P1 ;  /* 0x0000000e0500780c */ /* 0x000fe20000f21070 */
[----:B------:R-:W0:Y:S01]  /*5150*/  @P4 S2R R8, SR_CgaCtaId ;  /* 0x0000000000084919 */ /* 0x000e220000008800 */
[----:B------:R-:W-:-:S04]  /*5160*/  @P4 MOV R3, 0x400 ;  /* 0x0000040000034802 */ /* 0x000fc80000000f00 */
[----:B0-----:R-:W-:Y:S01]  /*5170*/  @P4 LEA R8, R8, R3, 0x18 ;  /* 0x0000000308084211 */ /* 0x001fe200078ec0ff */
[----:B------:R-:W-:-:S03]  /*5180*/  IMAD.WIDE.U32 R2, R2, -0x6db6db6d, RZ ;  /* 0x9249249302027825 */ /* 0x000fc600078e00ff */
[----:B------:R0:W-:Y:S01]  /*5190*/  @P4 SYNCS.ARRIVE.TRANS64.A1T0 RZ, [R8+URZ+0x118], RZ ;  /* 0x000118ff08ff49a7 */ /* 0x0001e2000810003f */
[----:B------:R-:W-:Y:S01]  /*51a0*/  IMAD.MOV.U32 R2, RZ, RZ, -0x1 ;  /* 0xffffffffff027424 */ /* 0x000fe200078e00ff */
[----:B------:R-:W-:Y:S02]  /*51b0*/  SHF.R.U32.HI R5, RZ, 0x2, R3 ;  /* 0x00000002ff057819 */ /* 0x000fe40000011603 */
[----:B------:R-:W-:-:S03]  /*51c0*/  SEL R3, RZ, 0x1, !P1 ;  /* 0x00000001ff037807 */ /* 0x000fc60004800000 */
[----:B------:R-:W-:Y:S01]  /*51d0*/  IMAD R7, R5, -0xe, R4 ;  /* 0xfffffff205077824 */ /* 0x000fe200078e0204 */
[----:B------:R-:W-:Y:S02]  /*51e0*/  LOP3.LUT R0, R0, R3, RZ, 0x3c, !PT ;  /* 0x0000000300007212 */ /* 0x000fe400078e3cff */
[----:B------:R-:W-:Y:S02]  /*51f0*/  PRMT R3, RZ, 0x7610, R3 ;  /* 0x00007610ff037816 */ /* 0x000fe40000000003 */
[----:B------:R-:W-:Y:S02]  /*5200*/  @P3 LOP3.LUT R0, R0, 0x1, R5, 0x78, !PT ;  /* 0x0000000100003812 */ /* 0x000fe400078e7805 */
[----:B0-----:R-:W-:Y:S02]  /*5210*/  PRMT R8, RZ, 0x7610, R8 ;  /* 0x00007610ff087816 */ /* 0x001fe40000000008 */
[----:B--2---:R-:W-:-:S04]  /*5220*/  IADD3 R18, P4, R18, R10, RZ ;  /* 0x0000000a12127210 */ /* 0x004fc80007f9e0ff */
[----:B------:R-:W-:Y:S01]  /*5230*/  ISETP.GE.U32.AND P1, PT, R18, UR4, PT ;  /* 0x0000000412007c0c */ /* 0x000fe2000bf26070 */
[----:B------:R-:W-:-:S05]  /*5240*/  IMAD.X R17, R17, 0x1, R23, P4 ;  /* 0x0000000111117824 */ /* 0x000fca00020e0617 */
[----:B------:R-:W-:-:S13]  /*5250*/  ISETP.GE.U32.AND.EX P1, PT, R17, UR5, PT, P1 ;  /* 0x0000000511007c0c */ /* 0x000fda000bf26110 */
[----:B------:R-:W-:Y:S05]  /*5260*/  @P1 BRA `(.L_x_109) ;  /* 0x00000004005c1947 */ /* 0x000fea0003800000 */
[----:B------:R-:W0:Y:S01]  /*5270*/  S2R R11, SR_CTAID.X ;  /* 0x00000000000b7919 */ /* 0x000e220000002500 */
[----:B------:R-:W-:Y:S01]  /*5280*/  ULDC.64 UR4, c[0x0][0x628] ;  /* 0x00018a0000047ab9 */ /* 0x000fe20000000a00 */
[----:B------:R-:W1:Y:S01]  /*5290*/  LDC R12, c[0x0][0x144] ;  /* 0x00005100ff0c7b82 */ /* 0x000e620000000800 */
[----:B------:R-:W-:Y:S01]  /*52a0*/  ISETP.NE.U32.AND P1, PT, RZ, UR4, PT ;  /* 0x00000004ff007c0c */ /* 0x000fe2000bf25070 */
[----:B------:R-:W2:Y:S01]  /*52b0*/  S2R R9, SR_CTAID.Y ;  /* 0x0000000000097919 */ /* 0x000ea20000002600 */
[----:B------:R-:W-:Y:S01]  /*52c0*/  ULDC UR6, c[0x0][0x150] ;  /* 0x0000540000067ab9 */ /* 0x000fe20000000800 */
[----:B------:R-:W-:Y:S01]  /*52d0*/  ULDC UR7, c[0x0][0x630] ;  /* 0x00018c0000077ab9 */ /* 0x000fe20000000800 */
[----:B------:R-:W-:Y:S01]  /*52e0*/  ISETP.NE.AND.EX P1, PT, RZ, UR5, PT, P1 ;  /* 0x00000005ff007c0c */ /* 0x000fe2000bf25310 */
[----:B------:R-:W-:Y:S01]  /*52f0*/  IMAD.MOV.U32 R2, RZ, RZ, R18 ;  /* 0x000000ffff027224 */ /* 0x000fe200078e0012 */
[----:B0-----:R-:W-:-:S05]  /*5300*/  I2FP.F32.U32 R3, R11 ;  /* 0x0000000b00037245 */ /* 0x001fca0000201000 */
[----:B------:R-:W-:Y:S01]  /*5310*/  FMUL R14, R3, UR6 ;  /* 0x00000006030e7c20 */ /* 0x000fe20008400000 */
[----:B------:R-:W-:-:S05]  /*5320*/  IMAD.MOV.U32 R3, RZ, RZ, R17 ;  /* 0x000000ffff037224 */ /* 0x000fca00078e0011 */
[----:B--2---:R-:W-:Y:S05]  /*5330*/  @!P1 BRA `(.L_x_110) ;  /* 0x0000000000289947 */ /* 0x004fea0003800000 */
[----:B------:R-:W-:Y:S02]  /*5340*/  ULDC UR6, c[0x0][0x634] ;  /* 0x00018d0000067ab9 */ /* 0x000fe40000000800 */
[----:B------:R-:W-:-:S05]  /*5350*/  IADD3 R3, P1, R18, UR6, RZ ;  /* 0x0000000612037c10 */ /* 0x000fca000ff3e0ff */
[----:B------:R-:W-:-:S04]  /*5360*/  IMAD.X R13, RZ, RZ, R17, P1 ;  /* 0x000000ffff0d7224 */ /* 0x000fc800008e0611 */
[----:B------:R-:W-:-:S04]  /*5370*/  IMAD.WIDE.U32 R4, R13, UR4, RZ ;  /* 0x000000040d047c25 */ /* 0x000fc8000f8e00ff */
[----:B------:R-:W-:-:S04]  /*5380*/  IMAD.WIDE.U32 R4, P1, R3, UR5, R4 ;  /* 0x0000000503047c25 */ /* 0x000fc8000f820004 */
[----:B------:R-:W-:-:S04]  /*5390*/  IMAD.WIDE.U32 R2, R3, UR4, RZ ;  /* 0x0000000403027c25 */ /* 0x000fc8000f8e00ff */
[----:B------:R-:W-:Y:S01]  /*53a0*/  IMAD.MOV.U32 R2, RZ, RZ, R5 ;  /* 0x000000ffff027224 */ /* 0x000fe200078e0005 */
[----:B------:R-:W-:Y:S01]  /*53b0*/  IADD3 RZ, P3, R3, R4, RZ ;  /* 0x0000000403ff7210 */ /* 0x000fe20007f7e0ff */
[----:B------:R-:W-:-:S04]  /*53c0*/  IMAD.X R3, RZ, RZ, RZ, P1 ;  /* 0x000000ffff037224 */ /* 0x000fc800008e06ff */
[----:B------:R-:W-:-:S08]  /*53d0*/  IMAD.WIDE.U32.X R2, R13, UR5, R2, P3 ;  /* 0x000000050d027c25 */ /* 0x000fd000098e0402 */
.L_x_110:
[--C-:B------:R-:W-:Y:S01]  /*53e0*/  SHF.R.U64 R10, R2, UR7, R3.reuse ;  /* 0x00000007020a7c19 */ /* 0x100fe20008001203 */
[----:B------:R-:W0:Y:S01]  /*53f0*/  F2I.U32.TRUNC.NTZ R14, R14 ;  /* 0x0000000e000e7305 */ /* 0x000e22000020f000 */
[----:B------:R-:W-:Y:S01]  /*5400*/  SHF.R.U32.HI R2, RZ, UR7, R3 ;  /* 0x00000007ff027c19 */ /* 0x000fe20008011603 */
[----:B------:R-:W-:Y:S01]  /*5410*/  ULDC.64 UR4, c[0x0][0x620] ;  /* 0x0001880000047ab9 */ /* 0x000fe20000000a00 */
[----:B------:R-:W-:Y:S01]  /*5420*/  IADD3 R5, P1, RZ, -R10, RZ ;  /* 0x8000000aff057210 */ /* 0x000fe20007f3e0ff */
[----:B------:R-:W-:Y:S01]  /*5430*/  IMAD.MOV.U32 R3, RZ, RZ, R17 ;  /* 0x000000ffff037224 */ /* 0x000fe200078e0011 */
[----:B------:R-:W-:-:S03]  /*5440*/  ULDC.64 UR6, c[0x0][0x640] ;  /* 0x0001900000067ab9 */ /* 0x000fc60000000a00 */
[----:B------:R-:W-:Y:S01]  /*5450*/  IMAD.X R2, RZ, RZ, ~R2, P1 ;  /* 0x000000ffff027224 */ /* 0x000fe200008e0e02 */
[----:B------:R-:W-:-:S03]  /*5460*/  ISETP.NE.U32.AND P1, PT, RZ, UR6, PT ;  /* 0x00000006ff007c0c */ /* 0x000fc6000bf25070 */
[----:B------:R-:W-:Y:S01]  /*5470*/  IMAD R4, R2, UR4, RZ ;  /* 0x0000000402047c24 */ /* 0x000fe2000f8e02ff */
[----:B------:R-:W-:Y:S01]  /*5480*/  ISETP.NE.AND.EX P1, PT, RZ, UR7, PT, P1 ;  /* 0x00000007ff007c0c */ /* 0x000fe2000bf25310 */
[----:B------:R-:W-:-:S04]  /*5490*/  IMAD.MOV.U32 R2, RZ, RZ, R18 ;  /* 0x000000ffff027224 */ /* 0x000fc800078e0012 */
[----:B------:R-:W-:Y:S01]  /*54a0*/  IMAD.WIDE.U32 R2, R5, UR4, R2 ;  /* 0x0000000405027c25 */ /* 0x000fe2000f8e0002 */
[----:B------:R-:W-:-:S03]  /*54b0*/  ULDC UR4, c[0x0][0x618] ;  /* 0x0001860000047ab9 */ /* 0x000fc60000000800 */
[----:B------:R-:W-:Y:S01]  /*54c0*/  IMAD R5, R5, UR5, R4 ;  /* 0x0000000505057c24 */ /* 0x000fe2000f8e0204 */
[----:B------:R-:W-:Y:S01]  /*54d0*/  ULDC UR5, c[0x0][0x154] ;  /* 0x0000550000057ab9 */ /* 0x000fe20000000800 */
[----:B0-----:R-:W-:Y:S02]  /*54e0*/  IMAD.MOV R4, RZ, RZ, -R14 ;  /* 0x000000ffff047224 */ /* 0x001fe400078e0a0e */
[----:B------:R-:W0:Y:S01]  /*54f0*/  LDC R14, c[0x0][0x148] ;  /* 0x00005200ff0e7b82 */ /* 0x000e220000000800 */
[----:B------:R-:W-:Y:S02]  /*5500*/  IMAD.IADD R3, R3, 0x1, R5 ;  /* 0x0000000103037824 */ /* 0x000fe400078e0205 */
[----:B-1----:R-:W-:Y:S01]  /*5510*/  IMAD R11, R12, R4, R11 ;  /* 0x000000040c0b7224 */ /* 0x002fe200078e020b */
[----:B------:R-:W-:Y:S02]  /*5520*/  I2FP.F32.U32 R4, R9 ;  /* 0x0000000900047245 */ /* 0x000fe40000201000 */
[----:B------:R-:W-:-:S02]  /*5530*/  SHF.R.U64 R12, R2, UR4, R3 ;  /* 0x00000004020c7c19 */ /* 0x000fc40008001203 */
[----:B------:R-:W-:Y:S01]  /*5540*/  SHF.R.U32.HI R3, RZ, UR4, R3 ;  /* 0x00000004ff037c19 */ /* 0x000fe20008011603 */
[----:B------:R-:W-:Y:S01]  /*5550*/  FMUL R4, R4, UR5 ;  /* 0x0000000504047c20 */ /* 0x000fe20008400000 */
[----:B------:R-:W-:Y:S02]  /*5560*/  ULDC UR4, c[0x0][0x608] ;  /* 0x0001820000047ab9 */ /* 0x000fe40000000800 */
[--C-:B------:R-:W-:Y:S01]  /*5570*/  SHF.R.U64 R15, R12, UR4, R3.reuse ;  /* 0x000000040c0f7c19 */ /* 0x100fe20008001203 */
[----:B------:R1:W2:Y:S01]  /*5580*/  F2I.U32.TRUNC.NTZ R20, R4 ;  /* 0x0000000400147305 */ /* 0x0002a2000020f000 */
[----:B------:R-:W-:Y:S01]  /*5590*/  SHF.R.U32.HI R2, RZ, UR4, R3 ;  /* 0x00000004ff027c19 */ /* 0x000fe20008011603 */
[----:B------:R-:W-:-:S03]  /*55a0*/  ULDC UR4, c[0x0][0x658] ;  /* 0x0001960000047ab9 */ /* 0x000fc60000000800 */
[--C-:B------:R-:W-:Y:S02]  /*55b0*/  SHF.R.U64 R13, R15, UR4, R2.reuse ;  /* 0x000000040f0d7c19 */ /* 0x100fe40008001202 */
[----:B------:R-:W-:-:S03]  /*55c0*/  SHF.R.U32.HI R19, RZ, UR4, R2 ;  /* 0x00000004ff137c19 */ /* 0x000fc60008011602 */
[----:B------:R-:W-:Y:S02]  /*55d0*/  IMAD.MOV.U32 R2, RZ, RZ, R13 ;  /* 0x000000ffff027224 */ /* 0x000fe400078e000d */
[----:B------:R-:W-:Y:S01]  /*55e0*/  IMAD.MOV.U32 R3, RZ, RZ, R19 ;  /* 0x000000ffff037224 */ /* 0x000fe200078e0013 */
[----:B-1----:R-:W-:Y:S06]  /*55f0*/  @!P1 BRA `(.L_x_111) ;  /* 0x0000000000289947 */ /* 0x002fec0003800000 */
        /* <DEDUP_REMOVED lines=10> */
.L_x_111:
[----:B------:R-:W1:Y:S01]  /*56a0*/  LDC R4, c[0x0][0x65c] ;  /* 0x00019700ff047b82 */ /* 0x000e620000000800 */
[----:B------:R-:W-:Y:S01]  /*56b0*/  ULDC UR4, c[0x0][0x648] ;  /* 0x0001920000047ab9 */ /* 0x000fe20000000800 */
[----:B------:R-:W-:Y:S01]  /*56c0*/  LOP3.LUT R15, R15, UR16, RZ, 0xc0, !PT ;  /* 0x000000100f0f7c12 */ /* 0x000fe2000f8ec0ff */
[----:B--2---:R-:W-:Y:S01]  /*56d0*/  IMAD.MOV R20, RZ, RZ, -R20 ;  /* 0x000000ffff147224 */ /* 0x004fe200078e0a14 */
[----:B------:R-:W-:Y:S01]  /*56e0*/  SHF.R.U64 R2, R2, UR4, R3 ;  /* 0x0000000402027c19 */ /* 0x000fe20008001203 */
[----:B------:R-:W-:Y:S01]  /*56f0*/  ULDC UR4, c[0x0][0x638] ;  /* 0x00018e0000047ab9 */ /* 0x000fe20000000800 */
[----:B------:R-:W-:Y:S01]  /*5700*/  LOP3.LUT R12, R12, UR15, RZ, 0xc0, !PT ;  /* 0x0000000f0c0c7c12 */ /* 0x000fe2000f8ec0ff */
[----:B------:R-:W-:Y:S01]  /*5710*/  ULDC UR5, c[0x0][0x610] ;  /* 0x0001840000057ab9 */ /* 0x000fe20000000800 */
[----:B------:R-:W-:Y:S01]  /*5720*/  IMAD.MOV.U32 R3, RZ, RZ, 0x1 ;  /* 0x00000001ff037424 */ /* 0x000fe200078e00ff */
[----:B-1----:R-:W-:Y:S01]  /*5730*/  ISETP.NE.AND P1, PT, R4, 0x1, PT ;  /* 0x000000010400780c */ /* 0x002fe20003f25270 */
[----:B------:R-:W-:-:S02]  /*5740*/  IMAD.MOV R4, RZ, RZ, -R2 ;  /* 0x000000ffff047224 */ /* 0x000fc400078e0a02 */
[----:B------:R-:W-:Y:S02]  /*5750*/  IMAD R2, R2, UR17, R15 ;  /* 0x0000001102027c24 */ /* 0x000fe4000f8e020f */
[----:B------:R-:W-:Y:S01]  /*5760*/  IMAD R13, R4, UR4, R13 ;  /* 0x00000004040d7c24 */ /* 0x000fe2000f8e020d */
[----:B------:R-:W-:-:S07]  /*5770*/  ULDC UR4, c[0x0][0x600] ;  /* 0x0001800000047ab9 */ /* 0x000fce0000000800 */
[----:B0-----:R-:W-:-:S04]  /*5780*/  @P1 IMAD R11, R14, R20, R9 ;  /* 0x000000140e0b1224 */ /* 0x001fc800078e0209 */
[----:B------:R-:W-:Y:S02]  /*5790*/  IMAD R11, R2, UR5, R11 ;  /* 0x00000005020b7c24 */ /* 0x000fe4000f8e020b */
[----:B------:R-:W-:-:S05]  /*57a0*/  IMAD R2, R13, UR4, R12 ;  /* 0x000000040d027c24 */ /* 0x000fca000f8e020c */
[----:B------:R-:W-:Y:S02]  /*57b0*/  SEL R22, R2, R11, !P1 ;  /* 0x0000000b02167207 */ /* 0x000fe40004800000 */
[----:B------:R-:W-:Y:S01]  /*57c0*/  SEL R19, R11, R2, !P1 ;  /* 0x000000020b137207 */ /* 0x000fe20004800000 */
[----:B------:R-:W-:-:S07]  /*57d0*/  IMAD.MOV.U32 R2, RZ, RZ, R10 ;  /* 0x000000ffff027224 */ /* 0x000fce00078e000a */
.L_x_109:
[----:B------:R-:W-:Y:S05]  /*57e0*/  BSYNC B1 ;  /* 0x0000000000017941 */ /* 0x000fea0003800000 */
.L_x_108:
[----:B------:R-:W-:-:S13]  /*57f0*/  LOP3.LUT P1, RZ, R3, 0xff, RZ, 0xc0, !PT ;  /* 0x000000ff03ff7812 */ /* 0x000fda000782c0ff */
[----:B------:R-:W-:Y:S05]  /*5800*/  @P1 BRA `(.L_x_112) ;  /* 0xfffffff400341947 */ /* 0x000fea000383ffff */
[----:B------:R-:W-:Y:S05]  /*5810*/  BSYNC B0 ;  /* 0x0000000000007941 */ /* 0x000fea0003800000 */
.L_x_100:
[----:B------:R-:W-:-:S03]  /*5820*/  UMOV UR4, 0xffffffff ;  /* 0xffffffff00047882 */ /* 0x000fc60000000000 */
[----:B------:R-:W-:Y:S05]  /*5830*/  BRA.DIV UR4, `(.L_x_113) ;  /* 0x0000000a04a87947 */ /* 0x000fea000b800000 */
[----:B------:R-:W-:-:S13]  /*5840*/  ELECT P6, URZ, PT ;  /* 0x00000000003f782f */ /* 0x000fda00038c0000 */
.L_x_139:
[----:B------:R-:W-:Y:S04]  /*5850*/  BSSY B0, `(.L_x_114) ;  /* 0x0000085000007945 */ /* 0x000fe80003800000 */
[----:B------:R-:W-:Y:S05]  /*5860*/  @!P6 BRA `(.L_x_115) ;  /* 0x00000008000ce947 */ /* 0x000fea0003800000 */
[----:B------:R-:W-:-:S04]  /*5870*/  LOP3.LUT R16, R16, 0x2, RZ, 0xfc, !PT ;  /* 0x0000000210107812 */ /* 0x000fc800078efcff */
[----:B------:R-:W-:-:S13]  /*5880*/  ISETP.NE.AND P0, PT, R16, 0x3, PT ;  /* 0x000000031000780c */ /* 0x000fda0003f05270 */
[----:B------:R-:W-:Y:S05]  /*5890*/  @!P0 BRA `(.L_x_116) ;  /* 0x0000000000048947 */ /* 0x000fea0003800000 */
[----:B------:R-:W-:Y:S01]  /*58a0*/  BPT.TRAP 0x1 ;  /* 0x000000040000795c */ /* 0x000fe20000300000 */
.L_x_116:
[----:B------:R-:W0:Y:S01]  /*58b0*/  S2R R3, SR_CgaCtaId ;  /* 0x0000000000037919 */ /* 0x000e220000008800 */
[----:B------:R-:W-:Y:S02]  /*58c0*/  MOV R2, 0x400 ;  /* 0x0000040000027802 */ /* 0x000fe40000000f00 */
[----:B------:R-:W-:Y:S02]  /*58d0*/  SHF.L.U32 R4, R0, 0x1f, RZ ;  /* 0x0000001f00047819 */ /* 0x000fe400000006ff */
[----:B0-----:R-:W-:-:S05]  /*58e0*/  LEA R2, R3, R2, 0x18 ;  /* 0x0000000203027211 */ /* 0x001fca00078ec0ff */
[----:B------:R-:W-:-:S04]  /*58f0*/  VIADD R2, R2, 0x70 ;  /* 0x0000007002027836 */ /* 0x000fc80000000000 */
[C---:B------:R-:W-:Y:S02]  /*5900*/  IMAD R9, R7.reuse, 0x8, R2 ;  /* 0x0000000807097824 */ /* 0x040fe400078e0202 */
[----:B------:R-:W-:Y:S02]  /*5910*/  VIADD R7, R7, 0x1 ;  /* 0x0000000107077836 */ /* 0x000fe40000000000 */
[----:B------:R-:W0:Y:S03]  /*5920*/  SYNCS.PHASECHK.TRANS64.TRYWAIT P0, [R9+URZ], R4 ;  /* 0x00000004090075a7 */ /* 0x000e26000800017f */
[----:B------:R-:W-:-:S04]  /*5930*/  ISETP.NE.AND P1, PT, R7, 0xe, PT ;  /* 0x0000000e0700780c */ /* 0x000fc80003f25270 */
[----:B------:R-:W-:Y:S02]  /*5940*/  SEL R3, RZ, 0x1, P1 ;  /* 0x00000001ff037807 */ /* 0x000fe40000800000 */
[----:B------:R-:W-:Y:S02]  /*5950*/  SEL R7, R7, RZ, P1 ;  /* 0x000000ff07077207 */ /* 0x000fe40000800000 */
[----:B------:R-:W-:-:S03]  /*5960*/  LOP3.LUT R6, R0, R3, RZ, 0x3c, !PT ;  /* 0x0000000300067212 */ /* 0x000fc600078e3cff */
[----:B------:R-:W-:Y:S01]  /*5970*/  IMAD R8, R7, 0x8, R2 ;  /* 0x0000000807087824 */ /* 0x000fe200078e0202 */
[----:B------:R-:W-:Y:S01]  /*5980*/  SHF.L.U32 R5, R6, 0x1f, RZ ;  /* 0x0000001f06057819 */ /* 0x000fe200000006ff */
[----:B0-----:R-:W-:Y:S06]  /*5990*/  @!P0 BRA `(.L_x_117) ;  /* 0x0000000800708947 */ /* 0x001fec0003800000 */
.L_x_140:
[----:B------:R-:W1:Y:S01]  /*59a0*/  SYNCS.PHASECHK.TRANS64.TRYWAIT P0, [R8+URZ], R5 ;  /* 0x00000005080075a7 */ /* 0x000e62000800017f */
[----:B------:R-:W-:-:S05]  /*59b0*/  VIADD R0, R7, 0x1 ;  /* 0x0000000107007836 */ /* 0x000fca0000000000 */
[----:B------:R-:W-:-:S04]  /*59c0*/  ISETP.NE.AND P1, PT, R0, 0xe, PT ;  /* 0x0000000e0000780c */ /* 0x000fc80003f25270 */
[----:B------:R-:W-:Y:S02]  /*59d0*/  SEL R3, RZ, 0x1, P1 ;  /* 0x00000001ff037807 */ /* 0x000fe40000800000 */
[----:B------:R-:W-:Y:S02]  /*59e0*/  SEL R7, R0, RZ, P1 ;  /* 0x000000ff00077207 */ /* 0x000fe40000800000 */
[----:B------:R-:W-:-:S03]  /*59f0*/  LOP3.LUT R6, R6, R3, RZ, 0x3c, !PT ;  /* 0x0000000306067212 */ /* 0x000fc600078e3cff */
[----:B0-----:R-:W-:Y:S01]  /*5a00*/  IMAD R9, R7, 0x8, R2 ;  /* 0x0000000807097824 */ /* 0x001fe200078e0202 */
[----:B------:R-:W-:Y:S01]  /*5a10*/  SHF.L.U32 R4, R6, 0x1f, RZ ;  /* 0x0000001f06047819 */ /* 0x000fe200000006ff */
[----:B-1----:R-:W-:Y:S06]  /*5a20*/  @!P0 BRA `(.L_x_118) ;  /* 0x0000000800608947 */ /* 0x002fec0003800000 */
.L_x_141:
        /* <DEDUP_REMOVED lines=9> */
.L_x_142:
        /* <DEDUP_REMOVED lines=9> */
.L_x_143:
        /* <DEDUP_REMOVED lines=9> */
.L_x_144:
        /* <DEDUP_REMOVED lines=9> */
.L_x_145:
        /* <DEDUP_REMOVED lines=9> */
.L_x_146:
        /* <DEDUP_REMOVED lines=9> */
.L_x_147:
        /* <DEDUP_REMOVED lines=9> */
.L_x_148:
        /* <DEDUP_REMOVED lines=9> */
.L_x_149:
        /* <DEDUP_REMOVED lines=9> */
.L_x_150:
[----:B------:R-:W1:Y:S01]  /*5f40*/  SYNCS.PHASECHK.TRANS64.TRYWAIT P0, [R8+URZ], R5 ;  /* 0x00000005080075a7 */ /* 0x000e62000800017f */
[----:B------:R-:W-:-:S05]  /*5f50*/  VIADD R0, R7, 0x1 ;  /* 0x0000000107007836 */ /* 0x000fca0000000000 */
[----:B------:R-:W-:-:S04]  /*5f60*/  ISETP.NE.AND P1, PT, R0, 0xe, PT ;  /* 0x0000000e0000780c */ /* 0x000fc80003f25270 */
[----:B------:R-:W-:Y:S02]  /*5f70*/  SEL R3, RZ, 0x1, P1 ;  /* 0x00000001ff037807 */ /* 0x000fe40000800000 */
[----:B------:R-:W-:Y:S02]  /*5f80*/  SEL R7, R0, RZ, P1 ;  /* 0x000000ff00077207 */ /* 0x000fe40000800000 */
[----:B0-----:R-:W-:-:S03]  /*5f90*/  LOP3.LUT R9, R6, R3, RZ, 0x3c, !PT ;  /* 0x0000000306097212 */ /* 0x001fc600078e3cff */
[----:B------:R-:W-:Y:S01]  /*5fa0*/  IMAD R11, R7, 0x8, R2 ;  /* 0x00000008070b7824 */ /* 0x000fe200078e0202 */
[----:B------:R-:W-:Y:S01]  /*5fb0*/  SHF.L.U32 R6, R9, 0x1f, RZ ;  /* 0x0000001f09067819 */ /* 0x000fe200000006ff */
[----:B-1----:R-:W-:Y:S06]  /*5fc0*/  @!P0 BRA `(.L_x_128) ;  /* 0x0000000400c08947 */ /* 0x002fec0003800000 */
.L_x_151:
[----:B------:R-:W1:Y:S01]  /*5fd0*/  SYNCS.PHASECHK.TRANS64.TRYWAIT P0, [R11+URZ], R6 ;  /* 0x000000060b0075a7 */ /* 0x000e62000800017f */
[----:B------:R-:W-:-:S05]  /*5fe0*/  VIADD R0, R7, 0x1 ;  /* 0x0000000107007836 */ /* 0x000fca0000000000 */
[----:B------:R-:W-:-:S04]  /*5ff0*/  ISETP.NE.AND P1, PT, R0, 0xe, PT ;  /* 0x0000000e0000780c */ /* 0x000fc80003f25270 */
[----:B------:R-:W-:Y:S02]  /*6000*/  SEL R4, RZ, 0x1, P1 ;  /* 0x00000001ff047807 */ /* 0x000fe40000800000 */
[----:B------:R-:W-:Y:S02]  /*6010*/  SEL R3, R0, RZ, P1 ;  /* 0x000000ff00037207 */ /* 0x000fe40000800000 */
[----:B------:R-:W-:Y:S01]  /*6020*/  LOP3.LUT R0, R9, R4, RZ, 0x3c, !PT ;  /* 0x0000000409007212 */ /* 0x000fe200078e3cff */
[----:B-1----:R-:W-:Y:S06]  /*6030*/  @!P0 BRA `(.L_x_129) ;  /* 0x0000000400b88947 */ /* 0x002fec0003800000 */
.L_x_152:
[----:B------:R-:W-:Y:S01]  /*6040*/  IMAD R3, R3, 0x8, R2 ;  /* 0x0000000803037824 */ /* 0x000fe200078e0202 */
[----:B------:R-:W-:-:S07]  /*6050*/  SHF.L.U32 R0, R0, 0x1f, RZ ;  /* 0x0000001f00007819 */ /* 0x000fce00000006ff */
.L_x_130:
[----:B--2---:R2:W3:Y:S02]  /*6060*/  SYNCS.PHASECHK.TRANS64.TRYWAIT P0, [R3+URZ], R0 ;  /* 0x00000000030075a7 */ /* 0x0044e4000800017f */
[----:B---3--:R-:W-:Y:S05]  /*6070*/  @!P0 NANOSLEEP.SYNCS 0x989680 ;  /* 0x009896800000895d */ /* 0x008fea0003900000 */
[----:B------:R-:W3:Y:S02]  /*6080*/  @!P0 SYNCS.PHASECHK.TRANS64 P0, [R3+URZ], R0 ;  /* 0x00000000030085a7 */ /* 0x000ee4000800007f */
[----:B---3--:R-:W-:Y:S05]  /*6090*/  @!P0 BRA `(.L_x_130) ;  /* 0xfffffffc00f08947 */ /* 0x008fea000383ffff */
.L_x_115:
[----:B------:R-:W-:Y:S05]  /*60a0*/  BSYNC B0 ;  /* 0x0000000000007941 */ /* 0x000fea0003800000 */
.L_x_114:
[----:B------:R-:W-:Y:S05]  /*60b0*/  EXIT ;  /* 0x000000000000794d */ /* 0x000fea0003800000 */
.L_x_16:
[----:B-1----:R1:W2:Y:S02]  /*60c0*/  SYNCS.PHASECHK.TRANS64.TRYWAIT P0, [R63+URZ], R0 ;  /* 0x000000003f0075a7 */ /* 0x0022a4000800017f */
[----:B--2---:R-:W-:Y:S05]  /*60d0*/  @!P0 NANOSLEEP.SYNCS 0x989680 ;  /* 0x009896800000895d */ /* 0x004fea0003900000 */
[----:B------:R-:W2:Y:S02]  /*60e0*/  @!P0 SYNCS.PHASECHK.TRANS64 P0, [R63+URZ], R0 ;  /* 0x000000003f0085a7 */ /* 0x000ea4000800007f */
[----:B--2---:R-:W-:Y:S05]  /*60f0*/  @!P0 BRA `(.L_x_16) ;  /* 0xfffffffc00f08947 */ /* 0x004fea000383ffff */
[----:B------:R-:W-:Y:S05]  /*6100*/  BRA `(.L_x_131) ;  /* 0xffffffb4005c7947 */ /* 0x000fea000383ffff */
.L_x_21:
[----:B--2---:R2:W3:Y:S02]  /*6110*/  SYNCS.PHASECHK.TRANS64.TRYWAIT P1, [R3+URZ], R0 ;  /* 0x00000000030075a7 */ /* 0x0044e4000802017f */
[----:B---3--:R-:W-:Y:S05]  /*6120*/  @!P1 NANOSLEEP.SYNCS 0x989680 ;  /* 0x009896800000995d */ /* 0x008fea0003900000 */
[----:B------:R-:W3:Y:S02]  /*6130*/  @!P1 SYNCS.PHASECHK.TRANS64 P1, [R3+URZ], R0 ;  /* 0x00000000030095a7 */ /* 0x000ee4000802007f */
[----:B---3--:R-:W-:Y:S05]  /*6140*/  @!P1 BRA `(.L_x_21) ;  /* 0xfffffffc00f09947 */ /* 0x008fea000383ffff */
[----:B------:R-:W-:Y:S05]  /*6150*/  BRA `(.L_x_20) ;  /* 0xffffffb400c07947 */ /* 0x000fea000383ffff */
.L_x_26:
[----:B--2---:R-:W-:-:S04]  /*6160*/  IMAD.U32 R4, RZ, RZ, UR4 ;  /* 0x00000004ff047e24 */ /* 0x004fc8000f8e00ff */
[----:B------:R2:W3:Y:S03]  /*6170*/  SYNCS.PHASECHK.TRANS64.TRYWAIT P1, [R4+URZ], R3 ;  /* 0x00000003040075a7 */ /* 0x0004e6000802017f */
[----:B---3--:R-:W-:Y:S05]  /*6180*/  @!P1 NANOSLEEP.SYNCS 0x989680 ;  /* 0x009896800000995d */ /* 0x008fea0003900000 */
[----:B------:R-:W3:Y:S02]  /*6190*/  @!P1 SYNCS.PHASECHK.TRANS64 P1, [R4+URZ], R3 ;  /* 0x00000003040095a7 */ /* 0x000ee4000802007f */
[----:B---3--:R-:W-:Y:S05]  /*61a0*/  @!P1 BRA `(.L_x_26) ;  /* 0xfffffffc00ec9947 */ /* 0x008fea000383ffff */
[----:B------:R-:W-:Y:S05]  /*61b0*/  BRA `(.L_x_25) ;  /* 0xffffffb800787947 */ /* 0x000fea000383ffff */
.L_x_32:
[----:B---3--:R3:W4:Y:S02]  /*61c0*/  SYNCS.PHASECHK.TRANS64.TRYWAIT P0, [R63+URZ+0x10], R0 ;  /* 0x000010003f0075a7 */ /* 0x008724000800017f */
[----:B----4-:R-:W-:Y:S05]  /*61d0*/  @!P0 NANOSLEEP.SYNCS 0x989680 ;  /* 0x009896800000895d */ /* 0x010fea0003900000 */
[----:B------:R-:W4:Y:S02]  /*61e0*/  @!P0 SYNCS.PHASECHK.TRANS64 P0, [R63+URZ+0x10], R0 ;  /* 0x000010003f0085a7 */ /* 0x000f24000800007f */
[----:B----4-:R-:W-:Y:S05]  /*61f0*/  @!P0 BRA `(.L_x_32) ;  /* 0xfffffffc00f08947 */ /* 0x010fea000383ffff */
[----:B------:R-:W-:Y:S05]  /*6200*/  BRA `(.L_x_132) ;  /* 0xffffffbc00b87947 */ /* 0x000fea000383ffff */
.L_x_101:
[----:B------:R-:W-:Y:S01]  /*6210*/  BSSY B1, `(.L_x_133) ;  /* 0x0000006000017945 */ /* 0x000fe20003800000 */
[----:B------:R-:W-:-:S07]  /*6220*/  IMAD.MOV.U32 R15, RZ, RZ, -0x1 ;  /* 0xffffffffff0f7424 */ /* 0x000fce00078e00ff */
[----:B-----5:R-:W-:Y:S05]  /*6230*/  WARPSYNC.COLLECTIVE R15, `(.L_x_134) ;  /* 0x000000000f0c7348 */ /* 0x020fea0003c00000 */
[----:B------:R-:W-:Y:S02]  /*6240*/  ELECT P6, UR62, PT ;  /* 0x00000000003e782f */ /* 0x000fe400038c0000 */
[----:B------:R-:W-:Y:S01]  /*6250*/  MOV R14, UR62 ;  /* 0x0000003e000e7c02 */ /* 0x000fe20008000f00 */
[----:B-----5:R-:W-:Y:S10]  /*6260*/  ENDCOLLECTIVE ;  /* 0x000000000000791b */ /* 0x020ff40003800000 */
.L_x_134:
[----:B------:R-:W-:Y:S05]  /*6270*/  BSYNC B1 ;  /* 0x0000000000017941 */ /* 0x000fea0003800000 */
.L_x_133:
[----:B------:R-:W-:Y:S05]  /*6280*/  BRA `(.L_x_135) ;  /* 0xffffffe800a07947 */ /* 0x000fea000383ffff */
.L_x_104:
[----:B0-----:R0:W1:Y:S02]  /*6290*/  SYNCS.PHASECHK.TRANS64.TRYWAIT P1, [R10+URZ+0x70], R5 ;  /* 0x000070050a0075a7 */ /* 0x001064000802017f */
[----:B-1----:R-:W-:Y:S05]  /*62a0*/  @!P1 NANOSLEEP.SYNCS 0x989680 ;  /* 0x009896800000995d */ /* 0x002fea0003900000 */
[----:B------:R-:W1:Y:S02]  /*62b0*/  @!P1 SYNCS.PHASECHK.TRANS64 P1, [R10+URZ+0x70], R5 ;  /* 0x000070050a0095a7 */ /* 0x000e64000802007f */
[----:B-1----:R-:W-:Y:S05]  /*62c0*/  @!P1 BRA `(.L_x_104) ;  /* 0xfffffffc00f09947 */ /* 0x002fea000383ffff */
[----:B------:R-:W-:Y:S05]  /*62d0*/  BRA `(.L_x_136) ;  /* 0xffffffe800d47947 */ /* 0x000fea000383ffff */
.L_x_113:
[----:B------:R-:W-:Y:S01]  /*62e0*/  BSSY B0, `(.L_x_137) ;  /* 0x0000006000007945 */ /* 0x000fe20003800000 */
[----:B------:R-:W-:-:S07]  /*62f0*/  IMAD.MOV.U32 R15, RZ, RZ, -0x1 ;  /* 0xffffffffff0f7424 */ /* 0x000fce00078e00ff */
[----:B-----5:R-:W-:Y:S05]  /*6300*/  WARPSYNC.COLLECTIVE R15, `(.L_x_138) ;  /* 0x000000000f0c7348 */ /* 0x020fea0003c00000 */
[----:B------:R-:W-:Y:S02]  /*6310*/  ELECT P6, UR62, PT ;  /* 0x00000000003e782f */ /* 0x000fe400038c0000 */
[----:B------:R-:W-:Y:S01]  /*6320*/  MOV R14, UR62 ;  /* 0x0000003e000e7c02 */ /* 0x000fe20008000f00 */
[----:B-----5:R-:W-:Y:S10]  /*6330*/  ENDCOLLECTIVE ;  /* 0x000000000000791b */ /* 0x020ff40003800000 */
.L_x_138:
[----:B------:R-:W-:Y:S05]  /*6340*/  BSYNC B0 ;  /* 0x0000000000007941 */ /* 0x000fea0003800000 */
.L_x_137:
[----:B------:R-:W-:Y:S05]  /*6350*/  BRA `(.L_x_139) ;  /* 0xfffffff4003c7947 */ /* 0x000fea000383ffff */
.L_x_117:
[----:B0-----:R0:W1:Y:S02]  /*6360*/  SYNCS.PHASECHK.TRANS64.TRYWAIT P0, [R9+URZ], R4 ;  /* 0x00000004090075a7 */ /* 0x001064000800017f */
[----:B-1----:R-:W-:Y:S05]  /*6370*/  @!P0 NANOSLEEP.SYNCS 0x989680 ;  /* 0x009896800000895d */ /* 0x002fea0003900000 */
[----:B------:R-:W1:Y:S02]  /*6380*/  @!P0 SYNCS.PHASECHK.TRANS64 P0, [R9+URZ], R4 ;  /* 0x00000004090085a7 */ /* 0x000e64000800007f */
[----:B-1----:R-:W-:Y:S05]  /*6390*/  @!P0 BRA `(.L_x_117) ;  /* 0xfffffffc00f08947 */ /* 0x002fea000383ffff */
[----:B------:R-:W-:Y:S05]  /*63a0*/  BRA `(.L_x_140) ;  /* 0xfffffff4007c7947 */ /* 0x000fea000383ffff */
.L_x_118:
[----:B0-----:R0:W1:Y:S02]  /*63b0*/  SYNCS.PHASECHK.TRANS64.TRYWAIT P0, [R8+URZ], R5 ;  /* 0x00000005080075a7 */ /* 0x001064000800017f */
[----:B-1----:R-:W-:Y:S05]  /*63c0*/  @!P0 NANOSLEEP.SYNCS 0x989680 ;  /* 0x009896800000895d */ /* 0x002fea0003900000 */
[----:B------:R-:W1:Y:S02]  /*63d0*/  @!P0 SYNCS.PHASECHK.TRANS64 P0, [R8+URZ], R5 ;  /* 0x00000005080085a7 */ /* 0x000e64000800007f */
[----:B-1----:R-:W-:Y:S05]  /*63e0*/  @!P0 BRA `(.L_x_118) ;  /* 0xfffffffc00f08947 */ /* 0x002fea000383ffff */
[----:B------:R-:W-:Y:S05]  /*63f0*/  BRA `(.L_x_141) ;  /* 0xfffffff4008c7947 */ /* 0x000fea000383ffff */
.L_x_119:
[----:B0-----:R0:W1:Y:S02]  /*6400*/  SYNCS.PHASECHK.TRANS64.TRYWAIT P0, [R9+URZ], R4 ;  /* 0x00000004090075a7 */ /* 0x001064000800017f */
[----:B-1----:R-:W-:Y:S05]  /*6410*/  @!P0 NANOSLEEP.SYNCS 0x989680 ;  /* 0x009896800000895d */ /* 0x002fea0003900000 */
[----:B------:R-:W1:Y:S02]  /*6420*/  @!P0 SYNCS.PHASECHK.TRANS64 P0, [R9+URZ], R4 ;  /* 0x00000004090085a7 */ /* 0x000e64000800007f */
[----:B-1----:R-:W-:Y:S05]  /*6430*/  @!P0 BRA `(.L_x_119) ;  /* 0xfffffffc00f08947 */ /* 0x002fea000383ffff */
[----:B------:R-:W-:Y:S05]  /*6440*/  BRA `(.L_x_142) ;  /* 0xfffffff4009c7947 */ /* 0x000fea000383ffff */
.L_x_120:
[----:B0-----:R0:W1:Y:S02]  /*6450*/  SYNCS.PHASECHK.TRANS64.TRYWAIT P0, [R8+URZ], R5 ;  /* 0x00000005080075a7 */ /* 0x001064000800017f */
[----:B-1----:R-:W-:Y:S05]  /*6460*/  @!P0 NANOSLEEP.SYNCS 0x989680 ;  /* 0x009896800000895d */ /* 0x002fea0003900000 */
[----:B------:R-:W1:Y:S02]  /*6470*/  @!P0 SYNCS.PHASECHK.TRANS64 P0, [R8+URZ], R5 ;  /* 0x00000005080085a7 */ /* 0x000e64000800007f */
[----:B-1----:R-:W-:Y:S05]  /*6480*/  @!P0 BRA `(.L_x_120) ;  /* 0xfffffffc00f08947 */ /* 0x002fea000383ffff */
[----:B------:R-:W-:Y:S05]  /*6490*/  BRA `(.L_x_143) ;  /* 0xfffffff400ac7947 */ /* 0x000fea000383ffff */
.L_x_121:
[----:B0-----:R0:W1:Y:S02]  /*64a0*/  SYNCS.PHASECHK.TRANS64.TRYWAIT P0, [R9+URZ], R4 ;  /* 0x00000004090075a7 */ /* 0x001064000800017f */
[----:B-1----:R-:W-:Y:S05]  /*64b0*/  @!P0 NANOSLEEP.SYNCS 0x989680 ;  /* 0x009896800000895d */ /* 0x002fea0003900000 */
[----:B------:R-:W1:Y:S02]  /*64c0*/  @!P0 SYNCS.PHASECHK.TRANS64 P0, [R9+URZ], R4 ;  /* 0x00000004090085a7 */ /* 0x000e64000800007f */
[----:B-1----:R-:W-:Y:S05]  /*64d0*/  @!P0 BRA `(.L_x_121) ;  /* 0xfffffffc00f08947 */ /* 0x002fea000383ffff */
[----:B------:R-:W-:Y:S05]  /*64e0*/  BRA `(.L_x_144) ;  /* 0xfffffff400bc7947 */ /* 0x000fea000383ffff */
.L_x_122:
[----:B0-----:R0:W1:Y:S02]  /*64f0*/  SYNCS.PHASECHK.TRANS64.TRYWAIT P0, [R8+URZ], R5 ;  /* 0x00000005080075a7 */ /* 0x001064000800017f */
[----:B-1----:R-:W-:Y:S05]  /*6500*/  @!P0 NANOSLEEP.SYNCS 0x989680 ;  /* 0x009896800000895d */ /* 0x002fea0003900000 */
[----:B------:R-:W1:Y:S02]  /*6510*/  @!P0 SYNCS.PHASECHK.TRANS64 P0, [R8+URZ], R5 ;  /* 0x00000005080085a7 */ /* 0x000e64000800007f */
[----:B-1----:R-:W-:Y:S05]  /*6520*/  @!P0 BRA `(.L_x_122) ;  /* 0xfffffffc00f08947 */ /* 0x002fea000383ffff */
[----:B------:R-:W-:Y:S05]  /*6530*/  BRA `(.L_x_145) ;  /* 0xfffffff400cc7947 */ /* 0x000fea000383ffff */
.L_x_123:
[----:B0-----:R0:W1:Y:S02]  /*6540*/  SYNCS.PHASECHK.TRANS64.TRYWAIT P0, [R9+URZ], R4 ;  /* 0x00000004090075a7 */ /* 0x001064000800017f */
[----:B-1----:R-:W-:Y:S05]  /*6550*/  @!P0 NANOSLEEP.SYNCS 0x989680 ;  /* 0x009896800000895d */ /* 0x002fea0003900000 */
[----:B------:R-:W1:Y:S02]  /*6560*/  @!P0 SYNCS.PHASECHK.TRANS64 P0, [R9+URZ], R4 ;  /* 0x00000004090085a7 */ /* 0x000e64000800007f */
[----:B-1----:R-:W-:Y:S05]  /*6570*/  @!P0 BRA `(.L_x_123) ;  /* 0xfffffffc00f08947 */ /* 0x002fea000383ffff */
[----:B------:R-:W-:Y:S05]  /*6580*/  BRA `(.L_x_146) ;  /* 0xfffffff400dc7947 */ /* 0x000fea000383ffff */
.L_x_124:
[----:B0-----:R0:W1:Y:S02]  /*6590*/  SYNCS.PHASECHK.TRANS64.TRYWAIT P0, [R8+URZ], R5 ;  /* 0x00000005080075a7 */ /* 0x001064000800017f */
[----:B-1----:R-:W-:Y:S05]  /*65a0*/  @!P0 NANOSLEEP.SYNCS 0x989680 ;  /* 0x009896800000895d */ /* 0x002fea0003900000 */
[----:B------:R-:W1:Y:S02]  /*65b0*/  @!P0 SYNCS.PHASECHK.TRANS64 P0, [R8+URZ], R5 ;  /* 0x00000005080085a7 */ /* 0x000e64000800007f */
[----:B-1----:R-:W-:Y:S05]  /*65c0*/  @!P0 BRA `(.L_x_124) ;  /* 0xfffffffc00f08947 */ /* 0x002fea000383ffff */
[----:B------:R-:W-:Y:S05]  /*65d0*/  BRA `(.L_x_147) ;  /* 0xfffffff400ec7947 */ /* 0x000fea000383ffff */
.L_x_125:
[----:B0-----:R0:W1:Y:S02]  /*65e0*/  SYNCS.PHASECHK.TRANS64.TRYWAIT P0, [R9+URZ], R4 ;  /* 0x00000004090075a7 */ /* 0x001064000800017f */
[----:B-1----:R-:W-:Y:S05]  /*65f0*/  @!P0 NANOSLEEP.SYNCS 0x989680 ;  /* 0x009896800000895d */ /* 0x002fea0003900000 */
[----:B------:R-:W1:Y:S02]  /*6600*/  @!P0 SYNCS.PHASECHK.TRANS64 P0, [R9+URZ], R4 ;  /* 0x00000004090085a7 */ /* 0x000e64000800007f */
[----:B-1----:R-:W-:Y:S05]  /*6610*/  @!P0 BRA `(.L_x_125) ;  /* 0xfffffffc00f08947 */ /* 0x002fea000383ffff */
[----:B------:R-:W-:Y:S05]  /*6620*/  BRA `(.L_x_148) ;  /* 0xfffffff400fc7947 */ /* 0x000fea000383ffff */
.L_x_126:
[----:B0-----:R0:W1:Y:S02]  /*6630*/  SYNCS.PHASECHK.TRANS64.TRYWAIT P0, [R8+URZ], R5 ;  /* 0x00000005080075a7 */ /* 0x001064000800017f */
[----:B-1----:R-:W-:Y:S05]  /*6640*/  @!P0 NANOSLEEP.SYNCS 0x989680 ;  /* 0x009896800000895d */ /* 0x002fea0003900000 */
[----:B------:R-:W1:Y:S02]  /*6650*/  @!P0 SYNCS.PHASECHK.TRANS64 P0, [R8+URZ], R5 ;  /* 0x00000005080085a7 */ /* 0x000e64000800007f */
[----:B-1----:R-:W-:Y:S05]  /*6660*/  @!P0 BRA `(.L_x_126) ;  /* 0xfffffffc00f08947 */ /* 0x002fea000383ffff */
[----:B------:R-:W-:Y:S05]  /*6670*/  BRA `(.L_x_149) ;  /* 0xfffffff8000c7947 */ /* 0x000fea000383ffff */
.L_x_127:
[----:B0-----:R0:W1:Y:S02]  /*6680*/  SYNCS.PHASECHK.TRANS64.TRYWAIT P0, [R9+URZ], R4 ;  /* 0x00000004090075a7 */ /* 0x001064000800017f */
[----:B-1----:R-:W-:Y:S05]  /*6690*/  @!P0 NANOSLEEP.SYNCS 0x989680 ;  /* 0x009896800000895d */ /* 0x002fea0003900000 */
[----:B------:R-:W1:Y:S02]  /*66a0*/  @!P0 SYNCS.PHASECHK.TRANS64 P0, [R9+URZ], R4 ;  /* 0x00000004090085a7 */ /* 0x000e64000800007f */
[----:B-1----:R-:W-:Y:S05]  /*66b0*/  @!P0 BRA `(.L_x_127) ;  /* 0xfffffffc00f08947 */ /* 0x002fea000383ffff */
[----:B------:R-:W-:Y:S05]  /*66c0*/  BRA `(.L_x_150) ;  /* 0xfffffff8001c7947 */ /* 0x000fea000383ffff */
.L_x_128:
[----:B0-----:R0:W1:Y:S02]  /*66d0*/  SYNCS.PHASECHK.TRANS64.TRYWAIT P0, [R8+URZ], R5 ;  /* 0x00000005080075a7 */ /* 0x001064000800017f */
[----:B-1----:R-:W-:Y:S05]  /*66e0*/  @!P0 NANOSLEEP.SYNCS 0x989680 ;  /* 0x009896800000895d */ /* 0x002fea0003900000 */
[----:B------:R-:W1:Y:S02]  /*66f0*/  @!P0 SYNCS.PHASECHK.TRANS64 P0, [R8+URZ], R5 ;  /* 0x00000005080085a7 */ /* 0x000e64000800007f */
[----:B-1----:R-:W-:Y:S05]  /*6700*/  @!P0 BRA `(.L_x_128) ;  /* 0xfffffffc00f08947 */ /* 0x002fea000383ffff */
[----:B------:R-:W-:Y:S05]  /*6710*/  BRA `(.L_x_151) ;  /* 0xfffffff8002c7947 */ /* 0x000fea000383ffff */
.L_x_129:
[----:B-1----:R1:W2:Y:S02]  /*6720*/  SYNCS.PHASECHK.TRANS64.TRYWAIT P0, [R11+URZ], R6 ;  /* 0x000000060b0075a7 */ /* 0x0022a4000800017f */
[----:B--2---:R-:W-:Y:S05]  /*6730*/  @!P0 NANOSLEEP.SYNCS 0x989680 ;  /* 0x009896800000895d */ /* 0x004fea0003900000 */
[----:B------:R-:W2:Y:S02]  /*6740*/  @!P0 SYNCS.PHASECHK.TRANS64 P0, [R11+URZ], R6 ;  /* 0x000000060b0085a7 */ /* 0x000ea4000800007f */
[----:B--2---:R-:W-:Y:S05]  /*6750*/  @!P0 BRA `(.L_x_129) ;  /* 0xfffffffc00f08947 */ /* 0x004fea000383ffff */
[----:B------:R-:W-:Y:S05]  /*6760*/  BRA `(.L_x_152) ;  /* 0xfffffff800347947 */ /* 0x000fea000383ffff */
.L_x_153:
[----:B------:R-:W-:-:S00]  /*6770*/  BRA `(.L_x_153) ;  /* 0xfffffffc00fc7947 */ /* 0x000fc0000383ffff */
[----:B------:R-:W-:-:S00]  /*6780*/  NOP ;  /* 0x0000000000007918 */ /* 0x000fc00000000000 */
[----:B------:R-:W-:-:S00]  /*6790*/  NOP ;  /* 0x0000000000007918 */ /* 0x000fc00000000000 */
[----:B------:R-:W-:-:S00]  /*67a0*/  NOP ;  /* 0x0000000000007918 */ /* 0x000fc00000000000 */
[----:B------:R-:W-:-:S00]  /*67b0*/  NOP ;  /* 0x0000000000007918 */ /* 0x000fc00000000000 */
[----:B------:R-:W-:-:S00]  /*67c0*/  NOP ;  /* 0x0000000000007918 */ /* 0x000fc00000000000 */
[----:B------:R-:W-:-:S00]  /*67d0*/  NOP ;  /* 0x0000000000007918 */ /* 0x000fc00000000000 */
[----:B------:R-:W-:-:S00]  /*67e0*/  NOP ;  /* 0x0000000000007918 */ /* 0x000fc00000000000 */
[----:B------:R-:W-:-:S00]  /*67f0*/  NOP ;  /* 0x0000000000007918 */ /* 0x000fc00000000000 */
.L_x_154:


//--------------------- .nv.global.init           --------------------------
	.section	.nv.global.init,"aw",@progbits
.nv.global.init:
	.type		$str$22,@object
	.size		$str$22,($str$23 - $str$22)
$str$22:
        /*0000*/ 	.byte	0x6b, 0x5f, 0x74, 0x69, 0x6c, 0x65, 0x5f, 0x63, 0x6f, 0x75, 0x6e, 0x74, 0x20, 0x3e, 0x3d, 0x20
        /*0010*/ 	.byte	0x31, 0x00
	.type		$str$23,@object
	.size		$str$23,(__unnamed_1 - $str$23)
$str$23:
        /*0012*/ 	.byte	0x2f, 0x74, 0x6d, 0x70, 0x2f, 0x63, 0x75, 0x74, 0x6c, 0x61, 0x73, 0x73, 0x5f, 0x73, 0x77, 0x65
        /*0022*/ 	.byte	0x65, 0x70, 0x5f, 0x73, 0x72, 0x63, 0x2f, 0x69, 0x6e, 0x63, 0x6c, 0x75, 0x64, 0x65, 0x2f, 0x63
        /*0032*/ 	.byte	0x75, 0x74, 0x6c, 0x61, 0x73, 0x73, 0x2f, 0x67, 0x65, 0x6d, 0x6d, 0x2f, 0x63, 0x6f, 0x6c, 0x6c
        /*0042*/ 	.byte	0x65, 0x63, 0x74, 0x69, 0x76, 0x65, 0x2f, 0x73, 0x6d, 0x39, 0x30, 0x5f, 0x6d, 0x6d, 0x61, 0x5f
        /*0052*/ 	.byte	0x74, 0x6d, 0x61, 0x5f, 0x67, 0x6d, 0x6d, 0x61, 0x5f, 0x73, 0x73, 0x5f, 0x77, 0x61, 0x72, 0x70
        /*0062*/ 	.byte	0x73, 0x70, 0x65, 0x63, 0x69, 0x61, 0x6c, 0x69, 0x7a, 0x65, 0x64, 0x2e, 0x68, 0x70, 0x70, 0x00
	.type		__unnamed_1,@object
	.size		__unnamed_1,(.L_0 - __unnamed_1)
__unnamed_1:
        /*0072*/ 	.byte	0x76, 0x6f, 0x69, 0x64, 0x20, 0x63, 0x75, 0x74, 0x6c, 0x61, 0x73, 0x73, 0x3a, 0x3a, 0x67, 0x65
        /* <DEDUP_REMOVED lines=179> */
        /*0bb2*/ 	.byte	0x75, 0x74, 0x65, 0x3a, 0x3a, 0x69, 0x64, 0x65, 0x6e, 0x74, 0x69, 0x74, 0x79, 0x5d, 0x00
.L_0:


//--------------------- .nv.shared._ZN7cutlass13device_kernelINS_4gemm6kernel13GemmUniversalIN4cute5tupleIJiiiiEEENS1_10collective13CollectiveMmaINS1_34MainloopSm90TmaGmmaWarpSpecializedILi14ENS5_IJNS4_1CILi1EEESB_SB_EEENS1_32KernelTmaWarpSpecializedPingpongEEENS5_IJNSA_ILi64EEESF_SF_EEENS_10bfloat16_tENS5_IJlSB_lEEESH_SI_NS4_8TiledMMAINS4_8MMA_AtomIJNS4_4SM904GMMA27MMA_64x64x16_F32BF16BF16_SSILNSM_5MajorE0ELSO_0ELNSM_7ScaleInE1ELSP_1EEEEEENS4_6LayoutISC_NS5_IJNSA_ILi0EEEST_ST_EEEEENS5_IJNS4_10UnderscoreESW_SW_EEEEENS4_13SM90_TMA_LOADENS4_14ComposedLayoutINS4_7SwizzleILi3ELi4ELi3EEENS4_18smem_ptr_flag_bitsILi16EEENSS_INS5_IJNSA_ILi8EEESF_EEENS5_IJSF_SB_EEEEEEEvNS4_8identityESZ_S19_vS1A_EENS_8epilogue10collective6detail29Sm90TmaWarpSpecializedAdapterINS1D_15DefaultEpilogueISH_SI_SI_NS1C_6thread17LinearCombinationISH_Li1EffLNS1H_9ScaleType4KindE0ELNS_15FloatRoundStyleE2ESH_EENS1_15EpilogueDefaultEEEEEvvEEEEvNT_6ParamsE --------------------------
	.section	.nv.shared._ZN7cutlass13device_kernelINS_4gemm6kernel13GemmUniversalIN4cute5tupleIJiiiiEEENS1_10collective13CollectiveMmaINS1_34MainloopSm90TmaGmmaWarpSpecializedILi14ENS5_IJNS4_1CILi1EEESB_SB_EEENS1_32KernelTmaWarpSpecializedPingpongEEENS5_IJNSA_ILi64EEESF_SF_EEENS_10bfloat16_tENS5_IJlSB_lEEESH_SI_NS4_8TiledMMAINS4_8MMA_AtomIJNS4_4SM904GMMA27MMA_64x64x16_F32BF16BF16_SSILNSM_5MajorE0ELSO_0ELNSM_7ScaleInE1ELSP_1EEEEEENS4_6LayoutISC_NS5_IJNSA_ILi0EEEST_ST_EEEEENS5_IJNS4_10UnderscoreESW_SW_EEEEENS4_13SM90_TMA_LOADENS4_14ComposedLayoutINS4_7SwizzleILi3ELi4ELi3EEENS4_18smem_ptr_flag_bitsILi16EEENSS_INS5_IJNSA_ILi8EEESF_EEENS5_IJSF_SB_EEEEEEEvNS4_8identityESZ_S19_vS1A_EENS_8epilogue10collective6detail29Sm90TmaWarpSpecializedAdapterINS1D_15DefaultEpilogueISH_SI_SI_NS1C_6thread17LinearCombinationISH_Li1EffLNS1H_9ScaleType4KindE0ELNS_15FloatRoundStyleE2ESH_EENS1_15EpilogueDefaultEEEEEvvEEEEvNT_6ParamsE,"aw",@nobits
	.sectionflags	@""
	.align	16
	.zero		1024


//--------------------- .nv.shared.reserved.0     --------------------------
	.section	.nv.shared.reserved.0,"aw",@nobits
	.weak		__nv_reservedSMEM_offset_0_alias
	.size		__nv_reservedSMEM_offset_0_alias, 0, 0
	.other		__nv_reservedSMEM_offset_0_alias,@"STO_CUDA_RESERVED_SHARED STV_DEFAULT"
__nv_reservedSMEM_offset_0_alias:
	.zero		0


//--------------------- .nv.global                --------------------------
	.section	.nv.global,"aw",@nobits
.nv.global:
	.type		_ZN40_INTERNAL_116650cc_4_k_cu_bb78bc95_162724cute1_E,@object
	.size		_ZN40_INTERNAL_116650cc_4_k_cu_bb78bc95_162724cute1_E,(_ZN40_INTERNAL_116650cc_4_k_cu_bb78bc95_162724cuda3std3__45__cpo6cbeginE - _ZN40_INTERNAL_116650cc_4_k_cu_bb78bc95_162724cute1_E)
_ZN40_INTERNAL_116650cc_4_k_cu_bb78bc95_162724cute1_E:
	.zero		1
	.type		_ZN40_INTERNAL_116650cc_4_k_cu_bb78bc95_162724cuda3std3__45__cpo6cbeginE,@object
	.size		_ZN40_INTERNAL_116650cc_4_k_cu_bb78bc95_162724cuda3std3__45__cpo6cbeginE,(_ZN40_INTERNAL_116650cc_4_k_cu_bb78bc95_162724cuda3std3__48in_placeE - _ZN40_INTERNAL_116650cc_4_k_cu_bb78bc95_162724cuda3std3__45__cpo6cbeginE)
_ZN40_INTERNAL_116650cc_4_k_cu_bb78bc95_162724cuda3std3__45__cpo6cbeginE:
	.zero		1
	.type		_ZN40_INTERNAL_116650cc_4_k_cu_bb78bc95_162724cuda3std3__48in_placeE,@object
	.size		_ZN40_INTERNAL_116650cc_4_k_cu_bb78bc95_162724cuda3std3__48in_placeE,(_ZN40_INTERNAL_116650cc_4_k_cu_bb78bc95_162724cuda3std6ranges3__45__cpo9iter_moveE - _ZN40_INTERNAL_116650cc_4_k_cu_bb78bc95_162724cuda3std3__48in_placeE)
_ZN40_INTERNAL_116650cc_4_k_cu_bb78bc95_162724cuda3std3__48in_placeE:
	.zero		1
	.type		_ZN40_INTERNAL_116650cc_4_k_cu_bb78bc95_162724cuda3std6ranges3__45__cpo9iter_moveE,@object
	.size		_ZN40_INTERNAL_116650cc_4_k_cu_bb78bc95_162724cuda3std6ranges3__45__cpo9iter_moveE,(_ZN40_INTERNAL_116650cc_4_k_cu_bb78bc95_162724cuda3std3__45__cpo5beginE - _ZN40_INTERNAL_116650cc_4_k_cu_bb78bc95_162724cuda3std6ranges3__45__cpo9iter_moveE)
_ZN40_INTERNAL_116650cc_4_k_cu_bb78bc95_162724cuda3std6ranges3__45__cpo9iter_moveE:
	.zero		1
	.type		_ZN40_INTERNAL_116650cc_4_k_cu_bb78bc95_162724cuda3std3__45__cpo5beginE,@object
	.size		_ZN40_INTERNAL_116650cc_4_k_cu_bb78bc95_162724cuda3std3__45__cpo5beginE,(_ZN40_INTERNAL_116650cc_4_k_cu_bb78bc95_162724cuda3std3__442_GLOBAL__N__116650cc_4_k_cu_bb78bc95_162726ignoreE - _ZN40_INTERNAL_116650cc_4_k_cu_bb78bc95_162724cuda3std3__45__cpo5beginE)
_ZN40_INTERNAL_116650cc_4_k_cu_bb78bc95_162724cuda3std3__45__cpo5beginE:
	.zero		1
	.type		_ZN40_INTERNAL_116650cc_4_k_cu_bb78bc95_162724cuda3std3__442_GLOBAL__N__116650cc_4_k_cu_bb78bc95_162726ignoreE,@object
	.size		_ZN40_INTERNAL_116650cc_4_k_cu_bb78bc95_162724cuda3std3__442_GLOBAL__N__116650cc_4_k_cu_bb78bc95_162726ignoreE,(_ZN40_INTERNAL_116650cc_4_k_cu_bb78bc95_162724cute7productE - _ZN40_INTERNAL_116650cc_4_k_cu_bb78bc95_162724cuda3std3__442_GLOBAL__N__116650cc_4_k_cu_bb78bc95_162726ignoreE)
_ZN40_INTERNAL_116650cc_4_k_cu_bb78bc95_162724cuda3std3__442_GLOBAL__N__116650cc_4_k_cu_bb78bc95_162726ignoreE:
	.zero		1
	.type		_ZN40_INTERNAL_116650cc_4_k_cu_bb78bc95_162724cute7productE,@object
	.size		_ZN40_INTERNAL_116650cc_4_k_cu_bb78bc95_162724cute7productE,(_ZN40_INTERNAL_116650cc_4_k_cu_bb78bc95_162724cuda3std3__45__cpo3endE - _ZN40_INTERNAL_116650cc_4_k_cu_bb78bc95_162724cute7productE)
_ZN40_INTERNAL_116650cc_4_k_cu_bb78bc95_162724cute7productE:
	.zero		1
	.type		_ZN40_INTERNAL_116650cc_4_k_cu_bb78bc95_162724cuda3std3__45__cpo3endE,@object
	.size		_ZN40_INTERNAL_116650cc_4_k_cu_bb78bc95_162724cuda3std3__45__cpo3endE,(_ZN40_INTERNAL_116650cc_4_k_cu_bb78bc95_162724cuda3std3__419piecewise_constructE - _ZN40_INTERNAL_116650cc_4_k_cu_bb78bc95_162724cuda3std3__45__cpo3endE)
_ZN40_INTERNAL_116650cc_4_k_cu_bb78bc95_162724cuda3std3__45__cpo3endE:
	.zero		1
	.type		_ZN40_INTERNAL_116650cc_4_k_cu_bb78bc95_162724cuda3std3__419piecewise_constructE,@object
	.size		_ZN40_INTERNAL_116650cc_4_k_cu_bb78bc95_162724cuda3std3__419piecewise_constructE,(_ZN40_INTERNAL_116650cc_4_k_cu_bb78bc95_162724cuda3std3__45__cpo4cendE - _ZN40_INTERNAL_116650cc_4_k_cu_bb78bc95_162724cuda3std3__419piecewise_constructE)
_ZN40_INTERNAL_116650cc_4_k_cu_bb78bc95_162724cuda3std3__419piecewise_constructE:
	.zero		1
	.type		_ZN40_INTERNAL_116650cc_4_k_cu_bb78bc95_162724cuda3std3__45__cpo4cendE,@object
	.size		_ZN40_INTERNAL_116650cc_4_k_cu_bb78bc95_162724cuda3std3__45__cpo4cendE,(_ZN40_INTERNAL_116650cc_4_k_cu_bb78bc95_162724cuda3std6ranges3__45__cpo4swapE - _ZN40_INTERNAL_116650cc_4_k_cu_bb78bc95_162724cuda3std3__45__cpo4cendE)
_ZN40_INTERNAL_116650cc_4_k_cu_bb78bc95_162724cuda3std3__45__cpo4cendE:
	.zero		1
	.type		_ZN40_INTERNAL_116650cc_4_k_cu_bb78bc95_162724cuda3std6ranges3__45__cpo4swapE,@object
	.size		_ZN40_INTERNAL_116650cc_4_k_cu_bb78bc95_162724cuda3std6ranges3__45__cpo4swapE,(.L_8 - _ZN40_INTERNAL_116650cc_4_k_cu_bb78bc95_162724cuda3std6ranges3__45__cpo4swapE)
_ZN40_INTERNAL_116650cc_4_k_cu_bb78bc95_162724cuda3std6ranges3__45__cpo4swapE:
	.zero		1
.L_8:


//--------------------- .nv.constant0._ZN7cutlass13device_kernelINS_4gemm6kernel13GemmUniversalIN4cute5tupleIJiiiiEEENS1_10collective13CollectiveMmaINS1_34MainloopSm90TmaGmmaWarpSpecializedILi14ENS5_IJNS4_1CILi1EEESB_SB_EEENS1_32KernelTmaWarpSpecializedPingpongEEENS5_IJNSA_ILi64EEESF_SF_EEENS_10bfloat16_tENS5_IJlSB_lEEESH_SI_NS4_8TiledMMAINS4_8MMA_AtomIJNS4_4SM904GMMA27MMA_64x64x16_F32BF16BF16_SSILNSM_5MajorE0ELSO_0ELNSM_7ScaleInE1ELSP_1EEEEEENS4_6LayoutISC_NS5_IJNSA_ILi0EEEST_ST_EEEEENS5_IJNS4_10UnderscoreESW_SW_EEEEENS4_13SM90_TMA_LOADENS4_14ComposedLayoutINS4_7SwizzleILi3ELi4ELi3EEENS4_18smem_ptr_flag_bitsILi16EEENSS_INS5_IJNSA_ILi8EEESF_EEENS5_IJSF_SB_EEEEEEEvNS4_8identityESZ_S19_vS1A_EENS_8epilogue10collective6detail29Sm90TmaWarpSpecializedAdapterINS1D_15DefaultEpilogueISH_SI_SI_NS1C_6thread17LinearCombinationISH_Li1EffLNS1H_9ScaleType4KindE0ELNS_15FloatRoundStyleE2ESH_EENS1_15EpilogueDefaultEEEEEvvEEEEvNT_6ParamsE --------------------------
	.section	.nv.constant0._ZN7cutlass13device_kernelINS_4gemm6kernel13GemmUniversalIN4cute5tupleIJiiiiEEENS1_10collective13CollectiveMmaINS1_34MainloopSm90TmaGmmaWarpSpecializedILi14ENS5_IJNS4_1CILi1EEESB_SB_EEENS1_32KernelTmaWarpSpecializedPingpongEEENS5_IJNSA_ILi64EEESF_SF_EEENS_10bfloat16_tENS5_IJlSB_lEEESH_SI_NS4_8TiledMMAINS4_8MMA_AtomIJNS4_4SM904GMMA27MMA_64x64x16_F32BF16BF16_SSILNSM_5MajorE0ELSO_0ELNSM_7ScaleInE1ELSP_1EEEEEENS4_6LayoutISC_NS5_IJNSA_ILi0EEEST_ST_EEEEENS5_IJNS4_10UnderscoreESW_SW_EEEEENS4_13SM90_TMA_LOADENS4_14ComposedLayoutINS4_7SwizzleILi3ELi4ELi3EEENS4_18smem_ptr_flag_bitsILi16EEENSS_INS5_IJNSA_ILi8EEESF_EEENS5_IJSF_SB_EEEEEEEvNS4_8identityESZ_S19_vS1A_EENS_8epilogue10collective6detail29Sm90TmaWarpSpecializedAdapterINS1D_15DefaultEpilogueISH_SI_SI_NS1C_6thread17LinearCombinationISH_Li1EffLNS1H_9ScaleType4KindE0ELNS_15FloatRoundStyleE2ESH_EENS1_15EpilogueDefaultEEEEEvvEEEEvNT_6ParamsE,"a",@progbits
	.sectionflags	@""
	.align	4
.nv.constant0._ZN7cutlass13device_kernelINS_4gemm6kernel13GemmUniversalIN4cute5tupleIJiiiiEEENS1_10collective13CollectiveMmaINS1_34MainloopSm90TmaGmmaWarpSpecializedILi14ENS5_IJNS4_1CILi1EEESB_SB_EEENS1_32KernelTmaWarpSpecializedPingpongEEENS5_IJNSA_ILi64EEESF_SF_EEENS_10bfloat16_tENS5_IJlSB_lEEESH_SI_NS4_8TiledMMAINS4_8MMA_AtomIJNS4_4SM904GMMA27MMA_64x64x16_F32BF16BF16_SSILNSM_5MajorE0ELSO_0ELNSM_7ScaleInE1ELSP_1EEEEEENS4_6LayoutISC_NS5_IJNSA_ILi0EEEST_ST_EEEEENS5_IJNS4_10UnderscoreESW_SW_EEEEENS4_13SM90_TMA_LOADENS4_14ComposedLayoutINS4_7SwizzleILi3ELi4ELi3EEENS4_18smem_ptr_flag_bitsILi16EEENSS_INS5_IJNSA_ILi8EEESF_EEENS5_IJSF_SB_EEEEEEEvNS4_8identityESZ_S19_vS1A_EENS_8epilogue10collective6detail29Sm90TmaWarpSpecializedAdapterINS1D_15DefaultEpilogueISH_SI_SI_NS1C_6thread17LinearCombinationISH_Li1EffLNS1H_9ScaleType4KindE0ELNS_15FloatRoundStyleE2ESH_EENS1_15EpilogueDefaultEEEEEvvEEEEvNT_6ParamsE:
	.zero		1664


//--------------------- SYMBOLS --------------------------

	.type		.nv.reservedSmem.offset0,@object
	.size		.nv.reservedSmem.offset0,0x4
	.type		__assertfail,@function
